def matmul_kernel(
    a_ptr,
    b_ptr,
    c_ptr,
    M,
    N,
    K,
    stride_am,
    stride_ak,
    stride_bk,
    stride_bn,
    stride_cm,
    stride_cn,
    BLOCK_M: tl.constexpr,
    BLOCK_N: tl.constexpr,
    BLOCK_K: tl.constexpr,
    GROUP_M: tl.constexpr,
):
    pid = tl.program_id(axis=0)
    num_pid_m = tl.cdiv(M, BLOCK_M)
    num_pid_n = tl.cdiv(N, BLOCK_N)
    num_pid_in_group = GROUP_M * num_pid_n
    group_id = pid // num_pid_in_group
    first_pid_m = group_id * GROUP_M
    group_size_m = min(num_pid_m - first_pid_m, GROUP_M)
    pid_m = first_pid_m + ((pid % num_pid_in_group) % group_size_m)
    pid_n = (pid % num_pid_in_group) // group_size_m

    offs_am = (pid_m * BLOCK_M + tl.arange(0, BLOCK_M)) % M
    offs_bn = (pid_n * BLOCK_N + tl.arange(0, BLOCK_N)) % N
    offs_k = tl.arange(0, BLOCK_K)
    a_ptrs = a_ptr + offs_am[:, None] * stride_am + offs_k[None, :] * stride_ak
    b_ptrs = b_ptr + offs_k[:, None] * stride_bk + offs_bn[None, :] * stride_bn

    acc = tl.zeros((BLOCK_M, BLOCK_N), dtype=tl.float32)
    for kk in range(0, tl.cdiv(K, BLOCK_K)):
        a = tl.load(a_ptrs, mask=offs_k[None, :] < K - kk * BLOCK_K, other=0.0)
        b = tl.load(b_ptrs, mask=offs_k[:, None] < K - kk * BLOCK_K, other=0.0)
        acc = tl.dot(a, b, acc)
        a_ptrs += BLOCK_K * stride_ak
        b_ptrs += BLOCK_K * stride_bk

    c = acc.to(c_ptr.dtype.element_ty)
    offs_cm = pid_m * BLOCK_M + tl.arange(0, BLOCK_M)
    offs_cn = pid_n * BLOCK_N + tl.arange(0, BLOCK_N)
    c_ptrs = c_ptr + offs_cm[:, None] * stride_cm + offs_cn[None, :] * stride_cn
    mask = (offs_cm[:, None] < M) & (offs_cn[None, :] < N)
    tl.store(c_ptrs, c, mask=mask)

# config = {"BLOCK_K": 16, "BLOCK_M": 64, "BLOCK_N": 128, "GROUP_M": 8, "arch": "sm_80", "dtype": "bf16", "num_ctas": 1, "num_stages": 3, "num_warps": 4}
# arch = sm_80


// ===== COMPILED SASS (sm_80) =====

	.target	sm_80

	.elftype	@"ET_EXEC"


//--------------------- .note.nv.tkinfo           --------------------------
	.section	.note.nv.tkinfo,"",@"SHT_NOTE"
	.sectionflags	@"SHF_NOTE_NV_TKINFO"
	.tkinfo
        /*0018*/ 	.word	0x00000002
        /*0030*/ 	.string	""
        /*0030*/ 	.string	"ptxas"
        /*0030*/ 	.string	"Cuda compilation tools, release 13.0, V13.0.88"
        /*0030*/ 	.string	"Build cuda_13.0.r13.0/compiler.36424714_0"
        /*0030*/ 	.string	"-v  -suppress-debug-info  -lineinfo  -arch sm_80 "



//--------------------- .note.nv.cuinfo           --------------------------
	.section	.note.nv.cuinfo,"",@"SHT_NOTE"
	.sectionflags	@"SHF_NOTE_NV_CUINFO"
        /*0018*/ 	.short	0x0002
        /*001a*/ 	.short	0x0050
        /*001c*/ 	.short	0x0082
	.zero		2


//--------------------- .nv.info                  --------------------------
	.section	.nv.info,"",@"SHT_CUDA_INFO"
	.align	4


	//----- nvinfo : EIATTR_REGCOUNT
	.align		4
        /*0000*/ 	.byte	0x04, 0x2f
        /*0002*/ 	.short	(.L_1 - .L_0)
	.align		4
.L_0:
        /*0004*/ 	.word	index@(matmul_kernel)
        /*0008*/ 	.word	0x000000a7


	//----- nvinfo : EIATTR_FRAME_SIZE
	.align		4
.L_1:
        /*000c*/ 	.byte	0x04, 0x11
        /*000e*/ 	.short	(.L_3 - .L_2)
	.align		4
.L_2:
        /*0010*/ 	.word	index@(matmul_kernel)
        /*0014*/ 	.word	0x00000000


	//----- nvinfo : EIATTR_MIN_STACK_SIZE
	.align		4
.L_3:
        /*0018*/ 	.byte	0x04, 0x12
        /*001a*/ 	.short	(.L_5 - .L_4)
	.align		4
.L_4:
        /*001c*/ 	.word	index@(matmul_kernel)
        /*0020*/ 	.word	0x00000000
.L_5:


//--------------------- .nv.info.matmul_kernel    --------------------------
	.section	.nv.info.matmul_kernel,"",@"SHT_CUDA_INFO"
	.sectionflags	@""
	.align	4


	//----- nvinfo : EIATTR_CUDA_API_VERSION
	.align		4
        /*0000*/ 	.byte	0x04, 0x37
        /*0002*/ 	.short	(.L_7 - .L_6)
.L_6:
        /*0004*/ 	.word	0x00000082


	//----- nvinfo : EIATTR_SW2861232_WAR
	.align		4
.L_7:
        /*0008*/ 	.byte	0x01, 0x35
	.zero		2


	//----- nvinfo : EIATTR_PARAM_CBANK
	.align		4
        /*000c*/ 	.byte	0x04, 0x0a
        /*000e*/ 	.short	(.L_9 - .L_8)
	.align		4
.L_8:
        /*0010*/ 	.word	index@(.nv.constant0.matmul_kernel)
        /*0014*/ 	.short	0x0160
        /*0016*/ 	.short	0x0050


	//----- nvinfo : EIATTR_CBANK_PARAM_SIZE
	.align		4
.L_9:
        /*0018*/ 	.byte	0x03, 0x19
        /*001a*/ 	.short	0x0050


	//----- nvinfo : EIATTR_KPARAM_INFO
	.align		4
        /*001c*/ 	.byte	0x04, 0x17
        /*001e*/ 	.short	(.L_11 - .L_10)
.L_10:
        /*0020*/ 	.word	0x00000000
        /*0024*/ 	.short	0x000d
        /*0026*/ 	.short	0x0048
        /*0028*/ 	.byte	0x00, 0xf4, 0x21, 0x00


	//----- nvinfo : EIATTR_KPARAM_INFO
	.align		4
.L_11:
        /*002c*/ 	.byte	0x04, 0x17
        /*002e*/ 	.short	(.L_13 - .L_12)
.L_12:
        /*0030*/ 	.word	0x00000000
        /*0034*/ 	.short	0x000c
        /*0036*/ 	.short	0x0040
        /*0038*/ 	.byte	0x00, 0xf4, 0x21, 0x00


	//----- nvinfo : EIATTR_KPARAM_INFO
	.align		4
.L_13:
        /*003c*/ 	.byte	0x04, 0x17
        /*003e*/ 	.short	(.L_15 - .L_14)
.L_14:
        /*0040*/ 	.word	0x00000000
        /*0044*/ 	.short	0x000b
        /*0046*/ 	.short	0x0038
        /*0048*/ 	.byte	0x00, 0xf0, 0x11, 0x00


	//----- nvinfo : EIATTR_KPARAM_INFO
	.align		4
.L_15:
        /*004c*/ 	.byte	0x04, 0x17
        /*004e*/ 	.short	(.L_17 - .L_16)
.L_16:
        /*0050*/ 	.word	0x00000000
        /*0054*/ 	.short	0x000a
        /*0056*/ 	.short	0x0034
        /*0058*/ 	.byte	0x00, 0xf0, 0x11, 0x00


	//----- nvinfo : EIATTR_KPARAM_INFO
	.align		4
.L_17:
        /*005c*/ 	.byte	0x04, 0x17
        /*005e*/ 	.short	(.L_19 - .L_18)
.L_18:
        /*0060*/ 	.word	0x00000000
        /*0064*/ 	.short	0x0009
        /*0066*/ 	.short	0x0030
        /*0068*/ 	.byte	0x00, 0xf0, 0x11, 0x00


	//----- nvinfo : EIATTR_KPARAM_INFO
	.align		4
.L_19:
        /*006c*/ 	.byte	0x04, 0x17
        /*006e*/ 	.short	(.L_21 - .L_20)
.L_20:
        /*0070*/ 	.word	0x00000000
        /*0074*/ 	.short	0x0008
        /*0076*/ 	.short	0x002c
        /*0078*/ 	.byte	0x00, 0xf0, 0x11, 0x00


	//----- nvinfo : EIATTR_KPARAM_INFO
	.align		4
.L_21:
        /*007c*/ 	.byte	0x04, 0x17
        /*007e*/ 	.short	(.L_23 - .L_22)
.L_22:
        /*0080*/ 	.word	0x00000000
        /*0084*/ 	.short	0x0007
        /*0086*/ 	.short	0x0028
        /*0088*/ 	.byte	0x00, 0xf0, 0x11, 0x00


	//----- nvinfo : EIATTR_KPARAM_INFO
	.align		4
.L_23:
        /*008c*/ 	.byte	0x04, 0x17
        /*008e*/ 	.short	(.L_25 - .L_24)
.L_24:
        /*0090*/ 	.word	0x00000000
        /*0094*/ 	.short	0x0006
        /*0096*/ 	.short	0x0024
        /*0098*/ 	.byte	0x00, 0xf0, 0x11, 0x00


	//----- nvinfo : EIATTR_KPARAM_INFO
	.align		4
.L_25:
        /*009c*/ 	.byte	0x04, 0x17
        /*009e*/ 	.short	(.L_27 - .L_26)
.L_26:
        /*00a0*/ 	.word	0x00000000
        /*00a4*/ 	.short	0x0005
        /*00a6*/ 	.short	0x0020
        /*00a8*/ 	.byte	0x00, 0xf0, 0x11, 0x00


	//----- nvinfo : EIATTR_KPARAM_INFO
	.align		4
.L_27:
        /*00ac*/ 	.byte	0x04, 0x17
        /*00ae*/ 	.short	(.L_29 - .L_28)
.L_28:
        /*00b0*/ 	.word	0x00000000
        /*00b4*/ 	.short	0x0004
        /*00b6*/ 	.short	0x001c
        /*00b8*/ 	.byte	0x00, 0xf0, 0x11, 0x00


	//----- nvinfo : EIATTR_KPARAM_INFO
	.align		4
.L_29:
        /*00bc*/ 	.byte	0x04, 0x17
        /*00be*/ 	.short	(.L_31 - .L_30)
.L_30:
        /*00c0*/ 	.word	0x00000000
        /*00c4*/ 	.short	0x0003
        /*00c6*/ 	.short	0x0018
        /*00c8*/ 	.byte	0x00, 0xf0, 0x11, 0x00


	//----- nvinfo : EIATTR_KPARAM_INFO
	.align		4
.L_31:
        /*00cc*/ 	.byte	0x04, 0x17
        /*00ce*/ 	.short	(.L_33 - .L_32)
.L_32:
        /*00d0*/ 	.word	0x00000000
        /*00d4*/ 	.short	0x0002
        /*00d6*/ 	.short	0x0010
        /*00d8*/ 	.byte	0x00, 0xf4, 0x21, 0x00


	//----- nvinfo : EIATTR_KPARAM_INFO
	.align		4
.L_33:
        /*00dc*/ 	.byte	0x04, 0x17
        /*00de*/ 	.short	(.L_35 - .L_34)
.L_34:
        /*00e0*/ 	.word	0x00000000
        /*00e4*/ 	.short	0x0001
        /*00e6*/ 	.short	0x0008
        /*00e8*/ 	.byte	0x00, 0xf4, 0x21, 0x00


	//----- nvinfo : EIATTR_KPARAM_INFO
	.align		4
.L_35:
        /*00ec*/ 	.byte	0x04, 0x17
        /*00ee*/ 	.short	(.L_37 - .L_36)
.L_36:
        /*00f0*/ 	.word	0x00000000
        /*00f4*/ 	.short	0x0000
        /*00f6*/ 	.short	0x0000
        /*00f8*/ 	.byte	0x00, 0xf4, 0x21, 0x00


	//----- nvinfo : EIATTR_MAXREG_COUNT
	.align		4
.L_37:
        /*00fc*/ 	.byte	0x03, 0x1b
        /*00fe*/ 	.short	0x00ff


	//----- nvinfo : EIATTR_NUM_BARRIERS
	.align		4
        /*0100*/ 	.byte	0x02, 0x4c
        /*0102*/ 	.byte	0x01
	.zero		1


	//----- nvinfo : EIATTR_MERCURY_ISA_VERSION
	.align		4
        /*0104*/ 	.byte	0x03, 0x5f
        /*0106*/ 	.short	0x0000


	//----- nvinfo : EIATTR_EXIT_INSTR_OFFSETS
	.align		4
        /*0108*/ 	.byte	0x04, 0x1c
        /*010a*/ 	.short	(.L_39 - .L_38)


	//   ....[0]....
.L_38:
        /*010c*/ 	.word	0x00004790


	//   ....[1]....
        /*0110*/ 	.word	0x000047c0


	//----- nvinfo : EIATTR_REQNTID
	.align		4
.L_39:
        /*0114*/ 	.byte	0x04, 0x10
        /*0116*/ 	.short	(.L_41 - .L_40)
.L_40:
        /*0118*/ 	.word	0x00000080
        /*011c*/ 	.word	0x00000001
        /*0120*/ 	.word	0x00000001
.L_41:


//--------------------- .nv.callgraph             --------------------------
	.section	.nv.callgraph,"",@"SHT_CUDA_CALLGRAPH"
	.align	4
	.sectionentsize	8
	.align		4
        /*0000*/ 	.word	0x00000000
	.align		4
        /*0004*/ 	.word	0xffffffff
	.align		4
        /*0008*/ 	.word	0x00000000
	.align		4
        /*000c*/ 	.word	0xfffffffe
	.align		4
        /*0010*/ 	.word	0x00000000
	.align		4
        /*0014*/ 	.word	0xfffffffd
	.align		4
        /*0018*/ 	.word	0x00000000
	.align		4
        /*001c*/ 	.word	0xfffffffc


//--------------------- .nv.rel.action            --------------------------
	.section	.nv.rel.action,"",@"SHT_CUDA_RELOCINFO"
	.align	8
	.sectionentsize	8
        /*0000*/ 	.byte	0x73, 0x00, 0x00, 0x00, 0x00, 0x00, 0x00, 0x00, 0x00, 0x00, 0x00, 0x11, 0x25, 0x00, 0x05, 0x36


//--------------------- .nv.constant0.matmul_kernel --------------------------
	.section	.nv.constant0.matmul_kernel,"a",@progbits
	.sectionflags	@""
	.align	4
.nv.constant0.matmul_kernel:
	.zero		432


//--------------------- .text.matmul_kernel       --------------------------
	.section	.text.matmul_kernel,"ax",@progbits
	.sectioninfo	@"SHI_REGISTERS=167"
	.align	128
        .global         matmul_kernel
        .type           matmul_kernel,@function
        .size           matmul_kernel,(.L_x_4 - matmul_kernel)
        .other          matmul_kernel,@"STO_CUDA_ENTRY STV_DEFAULT"
matmul_kernel:
.text.matmul_kernel:
[----:B------:R-:W-:Y:S02]  /*0000*/  IMAD.MOV.U32 R1, RZ, RZ, c[0x0][0x28] ;  /* 0x00000a00ff017624 */ /* 0x000fe400078e00ff */
[----:B------:R-:W-:Y:S01]  /*0010*/  IMAD.MOV.U32 R0, RZ, RZ, c[0x0][0x17c] ;  /* 0x00005f00ff007624 */ /* 0x000fe200078e00ff */
[----:B------:R-:W0:Y:S01]  /*0020*/  S2R R5, SR_CTAID.X ;  /* 0x0000000000057919 */ /* 0x000e220000002500 */
[----:B------:R-:W-:Y:S02]  /*0030*/  ULDC UR4, c[0x0][0x180] ;  /* 0x0000600000047ab9 */ /* 0x000fe40000000800 */
[----:B------:R-:W-:Y:S01]  /*0040*/  ULDC.64 UR6, c[0x0][0x118] ;  /* 0x0000460000067ab9 */ /* 0x000fe20000000a00 */
[----:B------:R-:W-:Y:S01]  /*0050*/  IADD3 R0, R0, 0x7f, RZ ;  /* 0x0000007f00007810 */ /* 0x000fe20007ffe0ff */
[----:B------:R-:W1:Y:S03]  /*0060*/  S2R R153, SR_TID.X ;  /* 0x0000000000997919 */ /* 0x000e660000002100 */
[----:B------:R-:W-:-:S04]  /*0070*/  SHF.R.S32.HI R3, RZ, 0x1f, R0 ;  /* 0x0000001fff037819 */ /* 0x000fc80000011400 */
[----:B------:R-:W-:-:S04]  /*0080*/  LEA.HI R3, R3, R0, RZ, 0x7 ;  /* 0x0000000003037211 */ /* 0x000fc800078f38ff */
[----:B------:R-:W-:-:S05]  /*0090*/  SHF.R.S32.HI R3, RZ, 0x7, R3 ;  /* 0x00000007ff037819 */ /* 0x000fca0000011403 */
[----:B------:R-:W-:Y:S01]  /*00a0*/  IMAD.SHL.U32 R4, R3, 0x8, RZ ;  /* 0x0000000803047824 */ /* 0x000fe200078e00ff */
[----:B0-----:R-:W-:-:S04]  /*00b0*/  IABS R8, R5 ;  /* 0x0000000500087213 */ /* 0x001fc80000000000 */
[-C--:B------:R-:W-:Y:S02]  /*00c0*/  IABS R7, R4.reuse ;  /* 0x0000000400077213 */ /* 0x080fe40000000000 */
[----:B------:R-:W-:Y:S02]  /*00d0*/  IABS R10, R4 ;  /* 0x00000004000a7213 */ /* 0x000fe40000000000 */
[----:B------:R-:W0:Y:S01]  /*00e0*/  I2F.RP R0, R7 ;  /* 0x0000000700007306 */ /* 0x000e220000209400 */
[----:B-1----:R-:W-:Y:S02]  /*00f0*/  SHF.R.U32.HI R154, RZ, 0x6, R153 ;  /* 0x00000006ff9a7819 */ /* 0x002fe40000011699 */
[C---:B------:R-:W-:Y:S02]  /*0100*/  LOP3.LUT R152, R153.reuse, 0x70, RZ, 0xc0, !PT ;  /* 0x0000007099987812 */ /* 0x040fe400078ec0ff */
[----:B------:R-:W-:Y:S02]  /*0110*/  SGXT.U32 R154, R154, 0x1 ;  /* 0x000000019a9a781a */ /* 0x000fe40000000000 */
[----:B------:R-:W-:-:S02]  /*0120*/  LOP3.LUT R151, R153, 0xf, RZ, 0xc0, !PT ;  /* 0x0000000f99977812 */ /* 0x000fc400078ec0ff */
[C---:B------:R-:W-:Y:S02]  /*0130*/  LOP3.LUT R150, R154.reuse, 0x2, RZ, 0xfc, !PT ;  /* 0x000000029a967812 */ /* 0x040fe400078efcff */
[C---:B------:R-:W-:Y:S02]  /*0140*/  LOP3.LUT R149, R154.reuse, 0x4, RZ, 0xfc, !PT ;  /* 0x000000049a957812 */ /* 0x040fe400078efcff */
[C---:B------:R-:W-:Y:S02]  /*0150*/  LOP3.LUT R148, R154.reuse, 0x6, RZ, 0xfc, !PT ;  /* 0x000000069a947812 */ /* 0x040fe400078efcff */
[C---:B------:R-:W-:Y:S01]  /*0160*/  LOP3.LUT R147, R154.reuse, 0x8, RZ, 0xfc, !PT ;  /* 0x000000089a937812 */ /* 0x040fe200078efcff */
[----:B0-----:R-:W0:Y:S01]  /*0170*/  MUFU.RCP R0, R0 ;  /* 0x0000000000007308 */ /* 0x001e220000001000 */
[C---:B------:R-:W-:Y:S02]  /*0180*/  LOP3.LUT R146, R154.reuse, 0xa, RZ, 0xfc, !PT ;  /* 0x0000000a9a927812 */ /* 0x040fe400078efcff */
[----:B------:R-:W-:-:S02]  /*0190*/  LOP3.LUT R145, R154, 0xc, RZ, 0xfc, !PT ;  /* 0x0000000c9a917812 */ /* 0x000fc400078efcff */
[----:B------:R-:W-:Y:S02]  /*01a0*/  LOP3.LUT R144, R154, 0xe, RZ, 0xfc, !PT ;  /* 0x0000000e9a907812 */ /* 0x000fe400078efcff */
[----:B0-----:R-:W-:Y:S01]  /*01b0*/  IADD3 R2, R0, 0xffffffe, RZ ;  /* 0x0ffffffe00027810 */ /* 0x001fe20007ffe0ff */
[----:B------:R-:W-:-:S03]  /*01c0*/  IMAD.MOV R0, RZ, RZ, -R10 ;  /* 0x000000ffff007224 */ /* 0x000fc600078e0a0a */
[----:B------:R0:W1:Y:S02]  /*01d0*/  F2I.FTZ.U32.TRUNC.NTZ R3, R2 ;  /* 0x0000000200037305 */ /* 0x000064000021f000 */
[----:B0-----:R-:W-:Y:S02]  /*01e0*/  IMAD.MOV.U32 R2, RZ, RZ, RZ ;  /* 0x000000ffff027224 */ /* 0x001fe400078e00ff */
[----:B-1----:R-:W-:-:S04]  /*01f0*/  IMAD.MOV R6, RZ, RZ, -R3 ;  /* 0x000000ffff067224 */ /* 0x002fc800078e0a03 */
[----:B------:R-:W-:Y:S02]  /*0200*/  IMAD R9, R6, R7, RZ ;  /* 0x0000000706097224 */ /* 0x000fe400078e02ff */
[----:B------:R-:W-:Y:S02]  /*0210*/  IMAD.MOV.U32 R6, RZ, RZ, R8 ;  /* 0x000000ffff067224 */ /* 0x000fe400078e0008 */
[----:B------:R-:W-:-:S06]  /*0220*/  IMAD.HI.U32 R3, R3, R9, R2 ;  /* 0x0000000903037227 */ /* 0x000fcc00078e0002 */
[----:B------:R-:W-:-:S04]  /*0230*/  IMAD.HI.U32 R3, R3, R6, RZ ;  /* 0x0000000603037227 */ /* 0x000fc800078e00ff */
[----:B------:R-:W-:-:S05]  /*0240*/  IMAD R0, R3, R0, R6 ;  /* 0x0000000003007224 */ /* 0x000fca00078e0206 */
[----:B------:R-:W-:-:S13]  /*0250*/  ISETP.GT.U32.AND P1, PT, R7, R0, PT ;  /* 0x000000000700720c */ /* 0x000fda0003f24070 */
[----:B------:R-:W-:Y:S01]  /*0260*/  @!P1 IMAD.IADD R0, R0, 0x1, -R7 ;  /* 0x0000000100009824 */ /* 0x000fe200078e0a07 */
[----:B------:R-:W-:Y:S02]  /*0270*/  @!P1 IADD3 R3, R3, 0x1, RZ ;  /* 0x0000000103039810 */ /* 0x000fe40007ffe0ff */
[----:B------:R-:W-:Y:S02]  /*0280*/  ISETP.NE.AND P1, PT, R4, RZ, PT ;  /* 0x000000ff0400720c */ /* 0x000fe40003f25270 */
[----:B------:R-:W-:Y:S02]  /*0290*/  ISETP.GE.U32.AND P0, PT, R0, R7, PT ;  /* 0x000000070000720c */ /* 0x000fe40003f06070 */
[----:B------:R-:W-:-:S04]  /*02a0*/  LOP3.LUT R0, R5, R4, RZ, 0x3c, !PT ;  /* 0x0000000405007212 */ /* 0x000fc800078e3cff */
[----:B------:R-:W-:Y:S01]  /*02b0*/  ISETP.GE.AND P2, PT, R0, RZ, PT ;  /* 0x000000ff0000720c */ /* 0x000fe20003f46270 */
[----:B------:R-:W-:-:S05]  /*02c0*/  IMAD.MOV.U32 R0, RZ, RZ, c[0x0][0x178] ;  /* 0x00005e00ff007624 */ /* 0x000fca00078e00ff */
[----:B------:R-:W-:Y:S02]  /*02d0*/  IADD3 R0, R0, 0x3f, RZ ;  /* 0x0000003f00007810 */ /* 0x000fe40007ffe0ff */
[----:B------:R-:W-:-:S05]  /*02e0*/  @P0 IADD3 R3, R3, 0x1, RZ ;  /* 0x0000000103030810 */ /* 0x000fca0007ffe0ff */
[----:B------:R-:W-:Y:S01]  /*02f0*/  IMAD.MOV.U32 R2, RZ, RZ, R3 ;  /* 0x000000ffff027224 */ /* 0x000fe200078e0003 */
[----:B------:R-:W-:-:S03]  /*0300*/  SHF.R.S32.HI R3, RZ, 0x1f, R0 ;  /* 0x0000001fff037819 */ /* 0x000fc60000011400 */
[----:B------:R-:W-:Y:S01]  /*0310*/  @!P2 IMAD.MOV R2, RZ, RZ, -R2 ;  /* 0x000000ffff02a224 */ /* 0x000fe200078e0a02 */
[----:B------:R-:W-:Y:S02]  /*0320*/  @!P1 LOP3.LUT R2, RZ, R4, RZ, 0x33, !PT ;  /* 0x00000004ff029212 */ /* 0x000fe400078e33ff */
[----:B------:R-:W-:-:S03]  /*0330*/  LEA.HI R3, R3, R0, RZ, 0x6 ;  /* 0x0000000003037211 */ /* 0x000fc600078f30ff */
[----:B------:R-:W-:Y:S02]  /*0340*/  IMAD.SHL.U32 R6, R2, 0x8, RZ ;  /* 0x0000000802067824 */ /* 0x000fe400078e00ff */
[----:B------:R-:W-:-:S03]  /*0350*/  IMAD.MOV R2, RZ, RZ, -R2 ;  /* 0x000000ffff027224 */ /* 0x000fc600078e0a02 */
[----:B------:R-:W-:Y:S01]  /*0360*/  LEA.HI.SX32 R3, R3, -R6, 0x1a ;  /* 0x8000000603037211 */ /* 0x000fe200078fd2ff */
[----:B------:R-:W-:-:S03]  /*0370*/  IMAD R4, R4, R2, R5 ;  /* 0x0000000204047224 */ /* 0x000fc600078e0205 */
[----:B------:R-:W-:Y:S02]  /*0380*/  IMNMX R11, R3, 0x8, PT ;  /* 0x00000008030b7817 */ /* 0x000fe40003800200 */
[----:B------:R-:W-:Y:S02]  /*0390*/  IABS R9, R4 ;  /* 0x0000000400097213 */ /* 0x000fe40000000000 */
[----:B------:R-:W-:-:S04]  /*03a0*/  IABS R7, R11 ;  /* 0x0000000b00077213 */ /* 0x000fc80000000000 */
[----:B------:R-:W0:Y:S08]  /*03b0*/  I2F.RP R0, R7 ;  /* 0x0000000700007306 */ /* 0x000e300000209400 */
[----:B0-----:R-:W0:Y:S02]  /*03c0*/  MUFU.RCP R0, R0 ;  /* 0x0000000000007308 */ /* 0x001e240000001000 */
[----:B0-----:R-:W-:-:S06]  /*03d0*/  IADD3 R3, R0, 0xffffffe, RZ ;  /* 0x0ffffffe00037810 */ /* 0x001fcc0007ffe0ff */
[----:B------:R-:W0:Y:S02]  /*03e0*/  F2I.FTZ.U32.TRUNC.NTZ R3, R3 ;  /* 0x0000000300037305 */ /* 0x000e24000021f000 */
[----:B0-----:R-:W-:-:S04]  /*03f0*/  IMAD.MOV R8, RZ, RZ, -R3 ;  /* 0x000000ffff087224 */ /* 0x001fc800078e0a03 */
[----:B------:R-:W-:Y:S01]  /*0400*/  IMAD.MOV.U32 R2, RZ, RZ, R8 ;  /* 0x000000ffff027224 */ /* 0x000fe200078e0008 */
[----:B------:R-:W-:-:S03]  /*0410*/  IABS R8, R11 ;  /* 0x0000000b00087213 */ /* 0x000fc60000000000 */
[----:B------:R-:W-:Y:S02]  /*0420*/  IMAD R5, R2, R7, RZ ;  /* 0x0000000702057224 */ /* 0x000fe400078e02ff */
[----:B------:R-:W-:Y:S02]  /*0430*/  IMAD.MOV.U32 R2, RZ, RZ, RZ ;  /* 0x000000ffff027224 */ /* 0x000fe400078e00ff */
[----:B------:R-:W-:Y:S02]  /*0440*/  IMAD.MOV R0, RZ, RZ, -R8 ;  /* 0x000000ffff007224 */ /* 0x000fe400078e0a08 */
[----:B------:R-:W-:-:S04]  /*0450*/  IMAD.HI.U32 R2, R3, R5, R2 ;  /* 0x0000000503027227 */ /* 0x000fc800078e0002 */
[----:B------:R-:W-:Y:S02]  /*0460*/  IMAD.MOV.U32 R8, RZ, RZ, c[0x0][0x180] ;  /* 0x00006000ff087624 */ /* 0x000fe400078e00ff */
[----:B------:R-:W-:-:S03]  /*0470*/  IMAD.HI.U32 R2, R2, R9, RZ ;  /* 0x0000000902027227 */ /* 0x000fc600078e00ff */
[----:B------:R-:W-:Y:S01]  /*0480*/  IADD3 R8, R8, 0xf, RZ ;  /* 0x0000000f08087810 */ /* 0x000fe20007ffe0ff */
[----:B------:R-:W-:-:S05]  /*0490*/  IMAD R0, R2, R0, R9 ;  /* 0x0000000002007224 */ /* 0x000fca00078e0209 */
[----:B------:R-:W-:-:S13]  /*04a0*/  ISETP.GT.U32.AND P1, PT, R7, R0, PT ;  /* 0x000000000700720c */ /* 0x000fda0003f24070 */
[----:B------:R-:W-:Y:S01]  /*04b0*/  @!P1 IMAD.IADD R0, R0, 0x1, -R7 ;  /* 0x0000000100009824 */ /* 0x000fe200078e0a07 */
[----:B------:R-:W-:Y:S02]  /*04c0*/  @!P1 IADD3 R2, R2, 0x1, RZ ;  /* 0x0000000102029810 */ /* 0x000fe40007ffe0ff */
[----:B------:R-:W-:Y:S02]  /*04d0*/  ISETP.NE.AND P1, PT, R11, RZ, PT ;  /* 0x000000ff0b00720c */ /* 0x000fe40003f25270 */
[----:B------:R-:W-:Y:S02]  /*04e0*/  ISETP.GE.U32.AND P0, PT, R0, R7, PT ;  /* 0x000000070000720c */ /* 0x000fe40003f06070 */
[----:B------:R-:W-:-:S04]  /*04f0*/  LOP3.LUT R0, R4, R11, RZ, 0x3c, !PT ;  /* 0x0000000b04007212 */ /* 0x000fc800078e3cff */
[----:B------:R-:W-:-:S07]  /*0500*/  ISETP.GE.AND P2, PT, R0, RZ, PT ;  /* 0x000000ff0000720c */ /* 0x000fce0003f46270 */
[----:B------:R-:W-:Y:S02]  /*0510*/  @P0 IADD3 R2, R2, 0x1, RZ ;  /* 0x0000000102020810 */ /* 0x000fe40007ffe0ff */
[----:B------:R-:W-:-:S03]  /*0520*/  ISETP.GT.AND P0, PT, R8, 0xf, PT ;  /* 0x0000000f0800780c */ /* 0x000fc60003f04270 */
[----:B------:R-:W-:Y:S01]  /*0530*/  IMAD.MOV.U32 R143, RZ, RZ, R2 ;  /* 0x000000ffff8f7224 */ /* 0x000fe200078e0002 */
[----:B------:R-:W-:-:S03]  /*0540*/  LOP3.LUT R2, R153, 0x3f, RZ, 0xc0, !PT ;  /* 0x0000003f99027812 */ /* 0x000fc600078ec0ff */
[----:B------:R-:W-:Y:S01]  /*0550*/  @!P2 IMAD.MOV R143, RZ, RZ, -R143 ;  /* 0x000000ffff8fa224 */ /* 0x000fe200078e0a8f */
[----:B------:R-:W-:-:S05]  /*0560*/  @!P1 LOP3.LUT R143, RZ, R11, RZ, 0x33, !PT ;  /* 0x0000000bff8f9212 */ /* 0x000fca00078e33ff */
[----:B------:R-:W-:Y:S02]  /*0570*/  IMAD.MOV R0, RZ, RZ, -R143 ;  /* 0x000000ffff007224 */ /* 0x000fe400078e0a8f */
[----:B------:R-:W-:Y:S02]  /*0580*/  IMAD.SHL.U32 R143, R143, 0x80, RZ ;  /* 0x000000808f8f7824 */ /* 0x000fe400078e00ff */
[----:B------:R-:W-:-:S04]  /*0590*/  IMAD R0, R11, R0, R4 ;  /* 0x000000000b007224 */ /* 0x000fc800078e0204 */
[----:B------:R-:W-:-:S04]  /*05a0*/  IMAD.IADD R3, R6, 0x1, R0 ;  /* 0x0000000106037824 */ /* 0x000fc800078e0200 */
[----:B------:R-:W-:Y:S01]  /*05b0*/  IMAD R142, R3, 0x40, R2 ;  /* 0x00000040038e7824 */ /* 0x000fe200078e0202 */
[----:B------:R-:W-:Y:S05]  /*05c0*/  @P0 BRA `(.L_x_0) ;  /* 0x0000013000000947 */ /* 0x000fea0003800000 */
[----:B------:R-:W-:Y:S01]  /*05d0*/  IMAD.SHL.U32 R141, R153, 0x20, RZ ;  /* 0x00000020998d7824 */ /* 0x000fe200078e00ff */
[----:B------:R-:W-:Y:S01]  /*05e0*/  CS2R R64, SRZ ;  /* 0x0000000000407805 */ /* 0x000fe2000001ff00 */
        /* <DEDUP_REMOVED lines=15> */
[----:B------:R-:W-:Y:S01]  /*06e0*/  LOP3.LUT R140, R141, 0x60, RZ, 0xc0, !PT ;  /* 0x000000608d8c7812 */ /* 0x000fe200078ec0ff */
[----:B------:R-:W-:Y:S05]  /*06f0*/  BRA `(.L_x_1) ;  /* 0x0000235000007947 */ /* 0x000fea0003800000 */
.L_x_0:
[----:B------:R-:W-:Y:S01]  /*0700*/  IABS R24, c[0x0][0x17c] ;  /* 0x00005f0000187a13 */ /* 0x000fe20000000000 */
[----:B------:R-:W-:Y:S01]  /*0710*/  IMAD.SHL.U32 R141, R153, 0x20, RZ ;  /* 0x00000020998d7824 */ /* 0x000fe200078e00ff */
[----:B------:R-:W-:Y:S01]  /*0720*/  IABS R3, c[0x0][0x178] ;  /* 0x00005e0000037a13 */ /* 0x000fe20000000000 */
[----:B------:R-:W-:Y:S01]  /*0730*/  IMAD.SHL.U32 R105, R2, 0x2, RZ ;  /* 0x0000000202697824 */ /* 0x000fe200078e00ff */
[----:B------:R-:W0:Y:S01]  /*0740*/  I2F.RP R9, R24 ;  /* 0x0000001800097306 */ /* 0x000e220000209400 */
[----:B------:R-:W-:Y:S01]  /*0750*/  LEA.HI R26, R152, R143, RZ, 0x1c ;  /* 0x0000008f981a7211 */ /* 0x000fe200078fe0ff */
[----:B------:R-:W-:Y:S01]  /*0760*/  CS2R R64, SRZ ;  /* 0x0000000000407805 */ /* 0x000fe2000001ff00 */
[----:B------:R-:W-:Y:S01]  /*0770*/  LOP3.LUT R140, R141, 0x60, RZ, 0xc0, !PT ;  /* 0x000000608d8c7812 */ /* 0x000fe200078ec0ff */
[----:B------:R-:W-:Y:S01]  /*0780*/  CS2R R66, SRZ ;  /* 0x0000000000427805 */ /* 0x000fe2000001ff00 */
[C---:B------:R-:W-:Y:S01]  /*0790*/  IADD3 R0, R26.reuse, 0x78, RZ ;  /* 0x000000781a007810 */ /* 0x040fe20007ffe0ff */
[----:B------:R-:W-:Y:S01]  /*07a0*/  CS2R R68, SRZ ;  /* 0x0000000000447805 */ /* 0x000fe2000001ff00 */
[----:B------:R-:W-:Y:S01]  /*07b0*/  IADD3 R6, R26, 0x70, RZ ;  /* 0x000000701a067810 */ /* 0x000fe20007ffe0ff */
[----:B------:R-:W1:Y:S01]  /*07c0*/  I2F.RP R10, R3 ;  /* 0x00000003000a7306 */ /* 0x000e620000209400 */
[----:B------:R-:W-:Y:S01]  /*07d0*/  ISETP.GE.AND P1, PT, R0, RZ, PT ;  /* 0x000000ff0000720c */ /* 0x000fe20003f26270 */
[----:B------:R-:W-:Y:S01]  /*07e0*/  CS2R R70, SRZ ;  /* 0x0000000000467805 */ /* 0x000fe2000001ff00 */
[----:B------:R-:W-:Y:S01]  /*07f0*/  IABS R0, R0 ;  /* 0x0000000000007213 */ /* 0x000fe20000000000 */
[----:B------:R-:W-:Y:S01]  /*0800*/  CS2R R72, SRZ ;  /* 0x0000000000487805 */ /* 0x000fe2000001ff00 */
[----:B------:R-:W-:Y:S01]  /*0810*/  IABS R13, R6 ;  /* 0x00000006000d7213 */ /* 0x000fe20000000000 */
[----:B------:R-:W-:Y:S01]  /*0820*/  CS2R R74, SRZ ;  /* 0x00000000004a7805 */ /* 0x000fe2000001ff00 */
[----:B------:R-:W-:Y:S01]  /*0830*/  ISETP.GE.AND P2, PT, R6, RZ, PT ;  /* 0x000000ff0600720c */ /* 0x000fe20003f46270 */
[----:B0-----:R-:W0:Y:S01]  /*0840*/  MUFU.RCP R9, R9 ;  /* 0x0000000900097308 */ /* 0x001e220000001000 */
[C---:B------:R-:W-:Y:S01]  /*0850*/  IADD3 R28, R26.reuse, 0x50, RZ ;  /* 0x000000501a1c7810 */ /* 0x040fe20007ffe0ff */
[----:B------:R-:W-:Y:S01]  /*0860*/  CS2R R76, SRZ ;  /* 0x00000000004c7805 */ /* 0x000fe2000001ff00 */
[C---:B------:R-:W-:Y:S01]  /*0870*/  IADD3 R30, R26.reuse, 0x48, RZ ;  /* 0x000000481a1e7810 */ /* 0x040fe20007ffe0ff */
[----:B------:R-:W-:Y:S01]  /*0880*/  CS2R R78, SRZ ;  /* 0x00000000004e7805 */ /* 0x000fe2000001ff00 */
[----:B------:R-:W-:Y:S01]  /*0890*/  IABS R17, R28 ;  /* 0x0000001c00117213 */ /* 0x000fe20000000000 */
[----:B------:R-:W-:Y:S01]  /*08a0*/  CS2R R60, SRZ ;  /* 0x00000000003c7805 */ /* 0x000fe2000001ff00 */
[----:B------:R-:W-:Y:S01]  /*08b0*/  IABS R19, R30 ;  /* 0x0000001e00137213 */ /* 0x000fe20000000000 */
[----:B-1----:R-:W1:Y:S01]  /*08c0*/  MUFU.RCP R10, R10 ;  /* 0x0000000a000a7308 */ /* 0x002e620000001000 */
[C---:B------:R-:W-:Y:S01]  /*08d0*/  IADD3 R32, R26.reuse, 0x40, RZ ;  /* 0x000000401a207810 */ /* 0x040fe20007ffe0ff */
[----:B------:R-:W-:Y:S01]  /*08e0*/  CS2R R62, SRZ ;  /* 0x00000000003e7805 */ /* 0x000fe2000001ff00 */
[C---:B------:R-:W-:Y:S01]  /*08f0*/  IADD3 R33, R26.reuse, 0x38, RZ ;  /* 0x000000381a217810 */ /* 0x040fe20007ffe0ff */
[----:B------:R-:W-:Y:S01]  /*0900*/  CS2R R56, SRZ ;  /* 0x0000000000387805 */ /* 0x000fe2000001ff00 */
[C---:B------:R-:W-:Y:S01]  /*0910*/  IADD3 R34, R26.reuse, 0x30, RZ ;  /* 0x000000301a227810 */ /* 0x040fe20007ffe0ff */
[----:B------:R-:W-:Y:S01]  /*0920*/  CS2R R58, SRZ ;  /* 0x00000000003a7805 */ /* 0x000fe2000001ff00 */
[C---:B------:R-:W-:Y:S01]  /*0930*/  IADD3 R35, R26.reuse, 0x28, RZ ;  /* 0x000000281a237810 */ /* 0x040fe20007ffe0ff */
[----:B------:R-:W-:Y:S01]  /*0940*/  CS2R R52, SRZ ;  /* 0x0000000000347805 */ /* 0x000fe2000001ff00 */
[----:B0-----:R-:W-:Y:S01]  /*0950*/  IADD3 R4, R9, 0xffffffe, RZ ;  /* 0x0ffffffe09047810 */ /* 0x001fe20007ffe0ff */
[----:B------:R-:W-:Y:S01]  /*0960*/  CS2R R54, SRZ ;  /* 0x0000000000367805 */ /* 0x000fe2000001ff00 */
[----:B------:R-:W-:Y:S01]  /*0970*/  IADD3 R9, R26, 0x68, RZ ;  /* 0x000000681a097810 */ /* 0x000fe20007ffe0ff */
[----:B------:R-:W-:Y:S01]  /*0980*/  CS2R R48, SRZ ;  /* 0x0000000000307805 */ /* 0x000fe2000001ff00 */
[----:B------:R0:W2:Y:S01]  /*0990*/  F2I.FTZ.U32.TRUNC.NTZ R5, R4 ;  /* 0x0000000400057305 */ /* 0x0000a2000021f000 */
[----:B------:R-:W-:Y:S01]  /*09a0*/  IABS R21, R34 ;  /* 0x0000002200157213 */ /* 0x000fe20000000000 */
[----:B------:R-:W-:Y:S01]  /*09b0*/  CS2R R50, SRZ ;  /* 0x0000000000327805 */ /* 0x000fe2000001ff00 */
[----:B-1----:R-:W-:Y:S01]  /*09c0*/  IADD3 R7, R10, 0xffffffe, RZ ;  /* 0x0ffffffe0a077810 */ /* 0x002fe20007ffe0ff */
[----:B------:R-:W-:Y:S01]  /*09d0*/  CS2R R44, SRZ ;  /* 0x00000000002c7805 */ /* 0x000fe2000001ff00 */
[----:B------:R-:W-:Y:S01]  /*09e0*/  IABS R15, R9 ;  /* 0x00000009000f7213 */ /* 0x000fe20000000000 */
[----:B------:R-:W-:Y:S01]  /*09f0*/  CS2R R46, SRZ ;  /* 0x00000000002e7805 */ /* 0x000fe2000001ff00 */
[----:B------:R-:W-:Y:S01]  /*0a00*/  ISETP.GE.AND P5, PT, R9, RZ, PT ;  /* 0x000000ff0900720c */ /* 0x000fe20003fa6270 */
[----:B------:R-:W-:Y:S01]  /*0a10*/  CS2R R40, SRZ ;  /* 0x0000000000287805 */ /* 0x000fe2000001ff00 */
[----:B0-----:R-:W-:Y:S01]  /*0a20*/  IMAD.MOV.U32 R4, RZ, RZ, RZ ;  /* 0x000000ffff047224 */ /* 0x001fe200078e00ff */
[----:B------:R-:W0:Y:S01]  /*0a30*/  F2I.FTZ.U32.TRUNC.NTZ R7, R7 ;  /* 0x0000000700077305 */ /* 0x000e22000021f000 */
[----:B------:R-:W-:Y:S01]  /*0a40*/  IABS R25, R35 ;  /* 0x0000002300197213 */ /* 0x000fe20000000000 */
[----:B------:R-:W-:Y:S01]  /*0a50*/  CS2R R42, SRZ ;  /* 0x00000000002a7805 */ /* 0x000fe2000001ff00 */
[C---:B------:R-:W-:Y:S01]  /*0a60*/  IADD3 R36, R26.reuse, 0x20, RZ ;  /* 0x000000201a247810 */ /* 0x040fe20007ffe0ff */
[----:B------:R-:W-:Y:S01]  /*0a70*/  CS2R R88, SRZ ;  /* 0x0000000000587805 */ /* 0x000fe2000001ff00 */
[C---:B------:R-:W-:Y:S01]  /*0a80*/  IADD3 R37, R26.reuse, 0x18, RZ ;  /* 0x000000181a257810 */ /* 0x040fe20007ffe0ff */
[----:B--2---:R-:W-:Y:S01]  /*0a90*/  IMAD.MOV R11, RZ, RZ, -R5 ;  /* 0x000000ffff0b7224 */ /* 0x004fe200078e0a05 */
[C---:B------:R-:W-:Y:S01]  /*0aa0*/  IADD3 R38, R26.reuse, 0x10, RZ ;  /* 0x000000101a267810 */ /* 0x040fe20007ffe0ff */
[----:B------:R-:W-:Y:S01]  /*0ab0*/  CS2R R90, SRZ ;  /* 0x00000000005a7805 */ /* 0x000fe2000001ff00 */
[----:B------:R-:W-:Y:S01]  /*0ac0*/  IADD3 R39, R26, 0x8, RZ ;  /* 0x000000081a277810 */ /* 0x000fe20007ffe0ff */
[----:B------:R-:W-:Y:S01]  /*0ad0*/  IMAD R11, R11, R24, RZ ;  /* 0x000000180b0b7224 */ /* 0x000fe200078e02ff */
[----:B------:R-:W-:-:S02]  /*0ae0*/  IABS R27, R38 ;  /* 0x00000026001b7213 */ /* 0x000fc40000000000 */
[----:B------:R-:W-:Y:S01]  /*0af0*/  IABS R29, R39 ;  /* 0x00000027001d7213 */ /* 0x000fe20000000000 */
[----:B------:R-:W-:Y:S01]  /*0b00*/  IMAD.HI.U32 R4, R5, R11, R4 ;  /* 0x0000000b05047227 */ /* 0x000fe200078e0004 */
[----:B------:R-:W-:-:S03]  /*0b10*/  IABS R31, R26 ;  /* 0x0000001a001f7213 */ /* 0x000fc60000000000 */
[----:B------:R-:W-:Y:S02]  /*0b20*/  IMAD.MOV.U32 R11, RZ, RZ, R0 ;  /* 0x000000ffff0b7224 */ /* 0x000fe400078e0000 */
[----:B------:R-:W-:-:S04]  /*0b30*/  IMAD.HI.U32 R5, R4, R13, RZ ;  /* 0x0000000d04057227 */ /* 0x000fc800078e00ff */
[----:B------:R-:W-:-:S04]  /*0b40*/  IMAD.HI.U32 R0, R4, R11, RZ ;  /* 0x0000000b04007227 */ /* 0x000fc800078e00ff */
[----:B------:R-:W-:Y:S02]  /*0b50*/  IMAD.MOV R0, RZ, RZ, -R0 ;  /* 0x000000ffff007224 */ /* 0x000fe400078e0a00 */
[----:B------:R-:W-:Y:S02]  /*0b60*/  IMAD.MOV R5, RZ, RZ, -R5 ;  /* 0x000000ffff057224 */ /* 0x000fe400078e0a05 */
[C---:B------:R-:W-:Y:S02]  /*0b70*/  IMAD R0, R24.reuse, R0, R11 ;  /* 0x0000000018007224 */ /* 0x040fe400078e020b */
[----:B------:R-:W-:Y:S02]  /*0b80*/  IMAD R5, R24, R5, R13 ;  /* 0x0000000518057224 */ /* 0x000fe400078e020d */
[----:B------:R-:W-:Y:S01]  /*0b90*/  IMAD.HI.U32 R6, R4, R15, RZ ;  /* 0x0000000f04067227 */ /* 0x000fe200078e00ff */
[C---:B------:R-:W-:Y:S02]  /*0ba0*/  ISETP.GT.U32.AND P3, PT, R24.reuse, R0, PT ;  /* 0x000000001800720c */ /* 0x040fe40003f64070 */
[----:B------:R-:W-:Y:S01]  /*0bb0*/  ISETP.GT.U32.AND P6, PT, R24, R5, PT ;  /* 0x000000051800720c */ /* 0x000fe20003fc4070 */
[----:B0-----:R-:W-:-:S02]  /*0bc0*/  IMAD.MOV R10, RZ, RZ, -R7 ;  /* 0x000000ffff0a7224 */ /* 0x001fc400078e0a07 */
[----:B------:R-:W-:Y:S02]  /*0bd0*/  IMAD.MOV R9, RZ, RZ, -R6 ;  /* 0x000000ffff097224 */ /* 0x000fe400078e0a06 */
[----:B------:R-:W-:Y:S02]  /*0be0*/  IMAD R23, R10, R3, RZ ;  /* 0x000000030a177224 */ /* 0x000fe400078e02ff */
[----:B------:R-:W-:Y:S02]  /*0bf0*/  IMAD.MOV.U32 R6, RZ, RZ, RZ ;  /* 0x000000ffff067224 */ /* 0x000fe400078e00ff */
[----:B------:R-:W-:-:S04]  /*0c00*/  IMAD.HI.U32 R10, R4, R17, RZ ;  /* 0x00000011040a7227 */ /* 0x000fc800078e00ff */
[----:B------:R-:W-:Y:S02]  /*0c10*/  @!P3 IMAD.IADD R0, R0, 0x1, -R24 ;  /* 0x000000010000b824 */ /* 0x000fe400078e0a18 */
[----:B------:R-:W-:Y:S01]  /*0c20*/  IMAD.HI.U32 R23, R7, R23, R6 ;  /* 0x0000001707177227 */ /* 0x000fe200078e0006 */
[----:B------:R-:W-:Y:S02]  /*0c30*/  IADD3 R6, R26, 0x60, RZ ;  /* 0x000000601a067810 */ /* 0x000fe40007ffe0ff */
[C---:B------:R-:W-:Y:S01]  /*0c40*/  ISETP.GT.U32.AND P3, PT, R24.reuse, R0, PT ;  /* 0x000000001800720c */ /* 0x040fe20003f64070 */
[----:B------:R-:W-:Y:S01]  /*0c50*/  IMAD R7, R24, R9, R15 ;  /* 0x0000000918077224 */ /* 0x000fe200078e020f */
[----:B------:R-:W-:Y:S01]  /*0c60*/  IADD3 R9, R26, 0x58, RZ ;  /* 0x000000581a097810 */ /* 0x000fe20007ffe0ff */
[----:B------:R-:W-:Y:S01]  /*0c70*/  @!P6 IMAD.IADD R5, R5, 0x1, -R24 ;  /* 0x000000010505e824 */ /* 0x000fe200078e0a18 */
[----:B------:R-:W-:Y:S01]  /*0c80*/  IABS R13, R6 ;  /* 0x00000006000d7213 */ /* 0x000fe20000000000 */
[----:B------:R-:W-:Y:S01]  /*0c90*/  IMAD.MOV R14, RZ, RZ, -R10 ;  /* 0x000000ffff0e7224 */ /* 0x000fe200078e0a0a */
[----:B------:R-:W-:Y:S01]  /*0ca0*/  IABS R15, R9 ;  /* 0x00000009000f7213 */ /* 0x000fe20000000000 */
[----:B------:R-:W-:Y:S01]  /*0cb0*/  IMAD.HI.U32 R11, R4, R19, RZ ;  /* 0x00000013040b7227 */ /* 0x000fe200078e00ff */
[----:B------:R-:W-:-:S02]  /*0cc0*/  ISETP.GE.AND P0, PT, R6, RZ, PT ;  /* 0x000000ff0600720c */ /* 0x000fc40003f06270 */
[----:B------:R-:W-:Y:S01]  /*0cd0*/  ISETP.GT.U32.AND P6, PT, R24, R5, PT ;  /* 0x000000051800720c */ /* 0x000fe20003fc4070 */
[----:B------:R-:W-:Y:S01]  /*0ce0*/  IMAD.HI.U32 R6, R4, R13, RZ ;  /* 0x0000000d04067227 */ /* 0x000fe200078e00ff */
[----:B------:R-:W-:-:S03]  /*0cf0*/  ISETP.GE.AND P4, PT, R9, RZ, PT ;  /* 0x000000ff0900720c */ /* 0x000fc60003f86270 */
[----:B------:R-:W-:-:S04]  /*0d00*/  IMAD.HI.U32 R9, R4, R15, RZ ;  /* 0x0000000f04097227 */ /* 0x000fc800078e00ff */
[----:B------:R-:W-:Y:S02]  /*0d10*/  IMAD.MOV R6, RZ, RZ, -R6 ;  /* 0x000000ffff067224 */ /* 0x000fe400078e0a06 */
[--C-:B------:R-:W-:Y:S01]  /*0d20*/  @!P3 IMAD.IADD R0, R0, 0x1, -R24.reuse ;  /* 0x000000010000b824 */ /* 0x100fe200078e0a18 */
[C---:B------:R-:W-:Y:S01]  /*0d30*/  ISETP.GT.U32.AND P3, PT, R24.reuse, R7, PT ;  /* 0x000000071800720c */ /* 0x040fe20003f64070 */
[----:B------:R-:W-:Y:S02]  /*0d40*/  IMAD.MOV R12, RZ, RZ, -R9 ;  /* 0x000000ffff0c7224 */ /* 0x000fe400078e0a09 */
[C---:B------:R-:W-:Y:S02]  /*0d50*/  IMAD R9, R24.reuse, R6, R13 ;  /* 0x0000000618097224 */ /* 0x040fe400078e020d */
[----:B------:R-:W-:Y:S02]  /*0d60*/  @!P6 IMAD.IADD R5, R5, 0x1, -R24 ;  /* 0x000000010505e824 */ /* 0x000fe400078e0a18 */
[C---:B------:R-:W-:Y:S01]  /*0d70*/  IMAD R10, R24.reuse, R12, R15 ;  /* 0x0000000c180a7224 */ /* 0x040fe200078e020f */
[----:B------:R-:W-:Y:S01]  /*0d80*/  ISETP.GT.U32.AND P6, PT, R24, R9, PT ;  /* 0x000000091800720c */ /* 0x000fe20003fc4070 */
[----:B------:R-:W-:-:S02]  /*0d90*/  IMAD.MOV R16, RZ, RZ, -R11 ;  /* 0x000000ffff107224 */ /* 0x000fc400078e0a0b */
[C---:B------:R-:W-:Y:S01]  /*0da0*/  IMAD R11, R24.reuse, R14, R17 ;  /* 0x0000000e180b7224 */ /* 0x040fe200078e0211 */
[----:B------:R-:W-:Y:S01]  /*0db0*/  IABS R17, R32 ;  /* 0x0000002000117213 */ /* 0x000fe20000000000 */
[----:B------:R-:W-:Y:S02]  /*0dc0*/  @!P3 IMAD.IADD R7, R7, 0x1, -R24 ;  /* 0x000000010707b824 */ /* 0x000fe400078e0a18 */
[----:B------:R-:W-:Y:S01]  /*0dd0*/  IMAD R12, R24, R16, R19 ;  /* 0x00000010180c7224 */ /* 0x000fe200078e0213 */
[----:B------:R-:W-:Y:S01]  /*0de0*/  IABS R19, R33 ;  /* 0x0000002100137213 */ /* 0x000fe20000000000 */
[----:B------:R-:W-:Y:S01]  /*0df0*/  IMAD.HI.U32 R6, R4, R17, RZ ;  /* 0x0000001104067227 */ /* 0x000fe200078e00ff */
[----:B------:R-:W-:-:S03]  /*0e00*/  ISETP.GT.U32.AND P3, PT, R24, R7, PT ;  /* 0x000000071800720c */ /* 0x000fc60003f64070 */
[----:B------:R-:W-:Y:S02]  /*0e10*/  @!P6 IMAD.IADD R9, R9, 0x1, -R24 ;  /* 0x000000010909e824 */ /* 0x000fe400078e0a18 */
[----:B------:R-:W-:-:S03]  /*0e20*/  IMAD.HI.U32 R13, R4, R19, RZ ;  /* 0x00000013040d7227 */ /* 0x000fc600078e00ff */
[C---:B------:R-:W-:Y:S01]  /*0e30*/  ISETP.GT.U32.AND P6, PT, R24.reuse, R9, PT ;  /* 0x000000091800720c */ /* 0x040fe20003fc4070 */
[----:B------:R-:W-:Y:S02]  /*0e40*/  IMAD.MOV R6, RZ, RZ, -R6 ;  /* 0x000000ffff067224 */ /* 0x000fe400078e0a06 */
[----:B------:R-:W-:Y:S02]  /*0e50*/  IMAD.MOV R16, RZ, RZ, -R13 ;  /* 0x000000ffff107224 */ /* 0x000fe400078e0a0d */
[----:B------:R-:W-:Y:S01]  /*0e60*/  @!P3 IMAD.IADD R7, R7, 0x1, -R24 ;  /* 0x000000010707b824 */ /* 0x000fe200078e0a18 */
[----:B------:R-:W-:Y:S01]  /*0e70*/  ISETP.GT.U32.AND P3, PT, R24, R10, PT ;  /* 0x0000000a1800720c */ /* 0x000fe20003f64070 */
[----:B------:R-:W-:-:S04]  /*0e80*/  IMAD.HI.U32 R14, R4, R21, RZ ;  /* 0x00000015040e7227 */ /* 0x000fc800078e00ff */
[C---:B------:R-:W-:Y:S02]  /*0e90*/  IMAD R13, R24.reuse, R6, R17 ;  /* 0x00000006180d7224 */ /* 0x040fe400078e0211 */
[----:B------:R-:W-:Y:S01]  /*0ea0*/  @!P6 IMAD.IADD R9, R9, 0x1, -R24 ;  /* 0x000000010909e824 */ /* 0x000fe200078e0a18 */
[----:B------:R-:W-:Y:S01]  /*0eb0*/  ISETP.GT.U32.AND P6, PT, R24, R11, PT ;  /* 0x0000000b1800720c */ /* 0x000fe20003fc4070 */
[----:B------:R-:W-:-:S04]  /*0ec0*/  IMAD.HI.U32 R15, R4, R25, RZ ;  /* 0x00000019040f7227 */ /* 0x000fc800078e00ff */
[----:B------:R-:W-:Y:S01]  /*0ed0*/  @!P3 IMAD.IADD R10, R10, 0x1, -R24 ;  /* 0x000000010a0ab824 */ /* 0x000fe200078e0a18 */
[C---:B------:R-:W-:Y:S01]  /*0ee0*/  ISETP.GT.U32.AND P3, PT, R24.reuse, R12, PT ;  /* 0x0000000c1800720c */ /* 0x040fe20003f64070 */
[----:B------:R-:W-:Y:S02]  /*0ef0*/  IMAD.MOV R18, RZ, RZ, -R14 ;  /* 0x000000ffff127224 */ /* 0x000fe400078e0a0e */
[----:B------:R-:W-:Y:S02]  /*0f00*/  IMAD.MOV R20, RZ, RZ, -R15 ;  /* 0x000000ffff147224 */ /* 0x000fe400078e0a0f */
[C---:B------:R-:W-:Y:S02]  /*0f10*/  IMAD R14, R24.reuse, R16, R19 ;  /* 0x00000010180e7224 */ /* 0x040fe400078e0213 */
[--C-:B------:R-:W-:Y:S01]  /*0f20*/  @!P6 IMAD.IADD R11, R11, 0x1, -R24.reuse ;  /* 0x000000010b0be824 */ /* 0x100fe200078e0a18 */
[C---:B------:R-:W-:Y:S01]  /*0f30*/  ISETP.GT.U32.AND P6, PT, R24.reuse, R13, PT ;  /* 0x0000000d1800720c */ /* 0x040fe20003fc4070 */
[C---:B------:R-:W-:Y:S01]  /*0f40*/  IMAD R15, R24.reuse, R18, R21 ;  /* 0x00000012180f7224 */ /* 0x040fe200078e0215 */
[----:B------:R-:W-:Y:S01]  /*0f50*/  IABS R21, R36 ;  /* 0x0000002400157213 */ /* 0x000fe20000000000 */
[----:B------:R-:W-:Y:S01]  /*0f60*/  IMAD R16, R24, R20, R25 ;  /* 0x0000001418107224 */ /* 0x000fe200078e0219 */
[----:B------:R-:W-:Y:S01]  /*0f70*/  IABS R25, R37 ;  /* 0x0000002500197213 */ /* 0x000fe20000000000 */
[----:B------:R-:W-:Y:S01]  /*0f80*/  @!P3 IMAD.IADD R12, R12, 0x1, -R24 ;  /* 0x000000010c0cb824 */ /* 0x000fe200078e0a18 */
[----:B------:R-:W-:Y:S01]  /*0f90*/  ISETP.GT.U32.AND P3, PT, R24, R14, PT ;  /* 0x0000000e1800720c */ /* 0x000fe20003f64070 */
[----:B------:R-:W-:-:S04]  /*0fa0*/  IMAD.HI.U32 R6, R4, R21, RZ ;  /* 0x0000001504067227 */ /* 0x000fc800078e00ff */
[----:B------:R-:W-:-:S04]  /*0fb0*/  IMAD.HI.U32 R17, R4, R25, RZ ;  /* 0x0000001904117227 */ /* 0x000fc800078e00ff */
[----:B------:R-:W-:-:S04]  /*0fc0*/  IMAD.HI.U32 R18, R4, R27, RZ ;  /* 0x0000001b04127227 */ /* 0x000fc800078e00ff */
[----:B------:R-:W-:Y:S02]  /*0fd0*/  IMAD.MOV R6, RZ, RZ, -R6 ;  /* 0x000000ffff067224 */ /* 0x000fe400078e0a06 */
[----:B------:R-:W-:Y:S01]  /*0fe0*/  @!P6 IMAD.IADD R13, R13, 0x1, -R24 ;  /* 0x000000010d0de824 */ /* 0x000fe200078e0a18 */
[C---:B------:R-:W-:Y:S01]  /*0ff0*/  ISETP.GT.U32.AND P6, PT, R24.reuse, R15, PT ;  /* 0x0000000f1800720c */ /* 0x040fe20003fc4070 */
[----:B------:R-:W-:Y:S02]  /*1000*/  IMAD.MOV R20, RZ, RZ, -R17 ;  /* 0x000000ffff147224 */ /* 0x000fe400078e0a11 */
[----:B------:R-:W-:Y:S02]  /*1010*/  IMAD.MOV R22, RZ, RZ, -R18 ;  /* 0x000000ffff167224 */ /* 0x000fe400078e0a12 */
[----:B------:R-:W-:Y:S02]  /*1020*/  IMAD R17, R24, R6, R21 ;  /* 0x0000000618117224 */ /* 0x000fe400078e0215 */
[----:B------:R-:W-:-:S04]  /*1030*/  IMAD.HI.U32 R19, R4, R29, RZ ;  /* 0x0000001d04137227 */ /* 0x000fc800078e00ff */
[----:B------:R-:W-:-:S04]  /*1040*/  IMAD.HI.U32 R6, R4, R31, RZ ;  /* 0x0000001f04067227 */ /* 0x000fc800078e00ff */
[----:B------:R-:W-:Y:S01]  /*1050*/  IMAD.MOV.U32 R4, RZ, RZ, R0 ;  /* 0x000000ffff047224 */ /* 0x000fe200078e0000 */
[----:B------:R-:W-:Y:S01]  /*1060*/  IABS R0, R142 ;  /* 0x0000008e00007213 */ /* 0x000fe20000000000 */
[----:B------:R-:W-:Y:S02]  /*1070*/  IMAD R18, R24, R20, R25 ;  /* 0x0000001418127224 */ /* 0x000fe400078e0219 */
[----:B------:R-:W-:Y:S01]  /*1080*/  @!P3 IMAD.IADD R14, R14, 0x1, -R24 ;  /* 0x000000010e0eb824 */ /* 0x000fe200078e0a18 */
[C---:B------:R-:W-:Y:S01]  /*1090*/  ISETP.GT.U32.AND P3, PT, R24.reuse, R12, PT ;  /* 0x0000000c1800720c */ /* 0x040fe20003f64070 */
[C---:B------:R-:W-:Y:S02]  /*10a0*/  IMAD R20, R24.reuse, R22, R27 ;  /* 0x0000001618147224 */ /* 0x040fe400078e021b */
[----:B------:R-:W-:Y:S02]  /*10b0*/  IMAD.MOV R22, RZ, RZ, -R6 ;  /* 0x000000ffff167224 */ /* 0x000fe400078e0a06 */
[----:B------:R-:W-:Y:S01]  /*10c0*/  IMAD.MOV.U32 R6, RZ, RZ, R5 ;  /* 0x000000ffff067224 */ /* 0x000fe200078e0005 */
[----:B------:R-:W-:Y:S01]  /*10d0*/  SHF.R.S32.HI R5, RZ, 0x1f, R8 ;  /* 0x0000001fff057819 */ /* 0x000fe20000011408 */
[----:B------:R-:W-:Y:S01]  /*10e0*/  @!P1 IMAD.MOV R4, RZ, RZ, -R4 ;  /* 0x000000ffff049224 */ /* 0x000fe200078e0a04 */
[C---:B------:R-:W-:Y:S01]  /*10f0*/  ISETP.GT.U32.AND P1, PT, R24.reuse, R10, PT ;  /* 0x0000000a1800720c */ /* 0x040fe20003f24070 */
[----:B------:R-:W-:Y:S01]  /*1100*/  @!P5 IMAD.MOV R7, RZ, RZ, -R7 ;  /* 0x000000ffff07d224 */ /* 0x000fe200078e0a07 */
[C---:B------:R-:W-:Y:S01]  /*1110*/  ISETP.GT.U32.AND P5, PT, R24.reuse, R14, PT ;  /* 0x0000000e1800720c */ /* 0x040fe20003fa4070 */
[----:B------:R-:W-:Y:S01]  /*1120*/  @!P2 IMAD.MOV R6, RZ, RZ, -R6 ;  /* 0x000000ffff06a224 */ /* 0x000fe200078e0a06 */
[C---:B------:R-:W-:Y:S01]  /*1130*/  ISETP.GT.U32.AND P2, PT, R24.reuse, R11, PT ;  /* 0x0000000b1800720c */ /* 0x040fe20003f44070 */
[--C-:B------:R-:W-:Y:S01]  /*1140*/  @!P6 IMAD.IADD R15, R15, 0x1, -R24.reuse ;  /* 0x000000010f0fe824 */ /* 0x100fe200078e0a18 */
[C---:B------:R-:W-:Y:S01]  /*1150*/  ISETP.GT.U32.AND P6, PT, R24.reuse, R13, PT ;  /* 0x0000000d1800720c */ /* 0x040fe20003fc4070 */
[C---:B------:R-:W-:Y:S01]  /*1160*/  IMAD R22, R24.reuse, R22, R31 ;  /* 0x0000001618167224 */ /* 0x040fe200078e021f */
[----:B------:R-:W-:Y:S01]  /*1170*/  LEA.HI R5, R5, R8, RZ, 0x4 ;  /* 0x0000000805057211 */ /* 0x000fe200078f20ff */
[----:B------:R-:W-:Y:S01]  /*1180*/  @!P0 IMAD.MOV R9, RZ, RZ, -R9 ;  /* 0x000000ffff098224 */ /* 0x000fe200078e0a09 */
[----:B------:R-:W-:Y:S01]  /*1190*/  ISETP.GT.U32.AND P0, PT, R24, R15, PT ;  /* 0x0000000f1800720c */ /* 0x000fe20003f04070 */
[--C-:B------:R-:W-:Y:S01]  /*11a0*/  @!P3 IMAD.IADD R12, R12, 0x1, -R24.reuse ;  /* 0x000000010c0cb824 */ /* 0x100fe200078e0a18 */
[----:B------:R-:W-:Y:S01]  /*11b0*/  ISETP.GT.U32.AND P3, PT, R24, R18, PT ;  /* 0x000000121800720c */ /* 0x000fe20003f64070 */
[--C-:B------:R-:W-:Y:S01]  /*11c0*/  @!P1 IMAD.IADD R10, R10, 0x1, -R24.reuse ;  /* 0x000000010a0a9824 */ /* 0x100fe200078e0a18 */
[----:B------:R-:W-:Y:S01]  /*11d0*/  ISETP.GT.U32.AND P1, PT, R24, R16, PT ;  /* 0x000000101800720c */ /* 0x000fe20003f24070 */
[--C-:B------:R-:W-:Y:S01]  /*11e0*/  @!P5 IMAD.IADD R14, R14, 0x1, -R24.reuse ;  /* 0x000000010e0ed824 */ /* 0x100fe200078e0a18 */
[C---:B------:R-:W-:Y:S01]  /*11f0*/  ISETP.GT.U32.AND P5, PT, R24.reuse, R20, PT ;  /* 0x000000141800720c */ /* 0x040fe20003fa4070 */
[--C-:B------:R-:W-:Y:S01]  /*1200*/  @!P2 IMAD.IADD R11, R11, 0x1, -R24.reuse ;  /* 0x000000010b0ba824 */ /* 0x100fe200078e0a18 */
[C---:B------:R-:W-:Y:S01]  /*1210*/  ISETP.GT.U32.AND P2, PT, R24.reuse, R17, PT ;  /* 0x000000111800720c */ /* 0x040fe20003f44070 */
[----:B------:R-:W-:Y:S01]  /*1220*/  @!P6 IMAD.IADD R13, R13, 0x1, -R24 ;  /* 0x000000010d0de824 */ /* 0x000fe200078e0a18 */
[----:B------:R-:W-:Y:S01]  /*1230*/  ISETP.GT.U32.AND P6, PT, R24, R22, PT ;  /* 0x000000161800720c */ /* 0x000fe20003fc4070 */
[----:B------:R-:W-:-:S02]  /*1240*/  IMAD.MOV R19, RZ, RZ, -R19 ;  /* 0x000000ffff137224 */ /* 0x000fc400078e0a13 */
[----:B------:R-:W-:-:S04]  /*1250*/  IMAD.HI.U32 R23, R23, R0, RZ ;  /* 0x0000000017177227 */ /* 0x000fc800078e00ff */
[----:B------:R-:W-:Y:S01]  /*1260*/  IMAD R21, R24, R19, R29 ;  /* 0x0000001318157224 */ /* 0x000fe200078e021d */
[----:B------:R-:W-:Y:S01]  /*1270*/  LOP3.LUT R19, R153, 0x7, RZ, 0xc0, !PT ;  /* 0x0000000799137812 */ /* 0x000fe200078ec0ff */
[--C-:B------:R-:W-:Y:S01]  /*1280*/  @!P1 IMAD.IADD R16, R16, 0x1, -R24.reuse ;  /* 0x0000000110109824 */ /* 0x100fe200078e0a18 */
[----:B------:R-:W-:Y:S01]  /*1290*/  SHF.R.S32.HI R29, RZ, 0x2, R153 ;  /* 0x00000002ff1d7819 */ /* 0x000fe20000011499 */
[--C-:B------:R-:W-:Y:S01]  /*12a0*/  @!P5 IMAD.IADD R20, R20, 0x1, -R24.reuse ;  /* 0x000000011414d824 */ /* 0x100fe200078e0a18 */
[----:B------:R-:W-:Y:S01]  /*12b0*/  ISETP.GT.U32.AND P1, PT, R24, R21, PT ;  /* 0x000000151800720c */ /* 0x000fe20003f24070 */
[--C-:B------:R-:W-:Y:S01]  /*12c0*/  @!P0 IMAD.IADD R15, R15, 0x1, -R24.reuse ;  /* 0x000000010f0f8824 */ /* 0x100fe200078e0a18 */
[----:B------:R-:W-:Y:S01]  /*12d0*/  ISETP.GE.AND P5, PT, R34, RZ, PT ;  /* 0x000000ff2200720c */ /* 0x000fe20003fa6270 */
[--C-:B------:R-:W-:Y:S01]  /*12e0*/  @!P2 IMAD.IADD R17, R17, 0x1, -R24.reuse ;  /* 0x000000011111a824 */ /* 0x100fe200078e0a18 */
[----:B------:R-:W-:Y:S01]  /*12f0*/  ISETP.GE.AND P0, PT, R28, RZ, PT ;  /* 0x000000ff1c00720c */ /* 0x000fe20003f06270 */
[--C-:B------:R-:W-:Y:S01]  /*1300*/  @!P3 IMAD.IADD R18, R18, 0x1, -R24.reuse ;  /* 0x000000011212b824 */ /* 0x100fe200078e0a18 */
[----:B------:R-:W-:Y:S01]  /*1310*/  ISETP.GE.AND P2, PT, R30, RZ, PT ;  /* 0x000000ff1e00720c */ /* 0x000fe20003f46270 */
[----:B------:R-:W-:Y:S01]  /*1320*/  @!P6 IMAD.IADD R22, R22, 0x1, -R24 ;  /* 0x000000011616e824 */ /* 0x000fe200078e0a18 */
[----:B------:R-:W-:Y:S01]  /*1330*/  ISETP.GE.AND P3, PT, R32, RZ, PT ;  /* 0x000000ff2000720c */ /* 0x000fe20003f66270 */
[----:B------:R-:W-:Y:S01]  /*1340*/  IMAD.MOV R23, RZ, RZ, -R23 ;  /* 0x000000ffff177224 */ /* 0x000fe200078e0a17 */
[----:B------:R-:W-:Y:S01]  /*1350*/  ISETP.GE.AND P6, PT, R33, RZ, PT ;  /* 0x000000ff2100720c */ /* 0x000fe20003fc6270 */
[----:B------:R-:W-:Y:S01]  /*1360*/  @!P4 IMAD.MOV R10, RZ, RZ, -R10 ;  /* 0x000000ffff0ac224 */ /* 0x000fe200078e0a0a */
[----:B------:R-:W-:Y:S01]  /*1370*/  SGXT R29, R29, 0x1 ;  /* 0x000000011d1d781a */ /* 0x000fe20000000200 */
[----:B------:R-:W-:Y:S01]  /*1380*/  IMAD R0, R3, R23, R0 ;  /* 0x0000001703007224 */ /* 0x000fe200078e0200 */
[----:B------:R-:W-:Y:S01]  /*1390*/  CS2R R32, SRZ ;  /* 0x0000000000207805 */ /* 0x000fe2000001ff00 */
[----:B------:R-:W-:Y:S01]  /*13a0*/  @!P1 IMAD.IADD R21, R21, 0x1, -R24 ;  /* 0x0000000115159824 */ /* 0x000fe200078e0a18 */
[C---:B------:R-:W-:Y:S01]  /*13b0*/  ISETP.GT.U32.AND P1, PT, R24.reuse, R16, PT ;  /* 0x000000101800720c */ /* 0x040fe20003f24070 */
[----:B------:R-:W-:Y:S01]  /*13c0*/  @!P5 IMAD.MOV R15, RZ, RZ, -R15 ;  /* 0x000000ffff0fd224 */ /* 0x000fe200078e0a0f */
[----:B------:R-:W-:Y:S01]  /*13d0*/  ISETP.GT.U32.AND P5, PT, R3, R0, PT ;  /* 0x000000000300720c */ /* 0x000fe20003fa4070 */
[----:B------:R-:W-:Y:S01]  /*13e0*/  @!P0 IMAD.MOV R11, RZ, RZ, -R11 ;  /* 0x000000ffff0b8224 */ /* 0x000fe200078e0a0b */
[C---:B------:R-:W-:Y:S01]  /*13f0*/  ISETP.GT.U32.AND P0, PT, R24.reuse, R17, PT ;  /* 0x000000111800720c */ /* 0x040fe20003f04070 */
[----:B------:R-:W-:Y:S01]  /*1400*/  @!P2 IMAD.MOV R12, RZ, RZ, -R12 ;  /* 0x000000ffff0ca224 */ /* 0x000fe200078e0a0c */
[C---:B------:R-:W-:Y:S01]  /*1410*/  ISETP.GT.U32.AND P2, PT, R24.reuse, R18, PT ;  /* 0x000000121800720c */ /* 0x040fe20003f44070 */
[----:B------:R-:W-:Y:S01]  /*1420*/  @!P3 IMAD.MOV R13, RZ, RZ, -R13 ;  /* 0x000000ffff0db224 */ /* 0x000fe200078e0a0d */
[C---:B------:R-:W-:Y:S01]  /*1430*/  ISETP.GT.U32.AND P3, PT, R24.reuse, R22, PT ;  /* 0x000000161800720c */ /* 0x040fe20003f64070 */
[----:B------:R-:W-:Y:S01]  /*1440*/  @!P6 IMAD.MOV R14, RZ, RZ, -R14 ;  /* 0x000000ffff0ee224 */ /* 0x000fe200078e0a0e */
[C---:B------:R-:W-:Y:S01]  /*1450*/  ISETP.GT.U32.AND P6, PT, R24.reuse, R20, PT ;  /* 0x000000141800720c */ /* 0x040fe20003fc4070 */
[C---:B------:R-:W-:Y:S01]  /*1460*/  IMAD.SHL.U32 R8, R153.reuse, 0x2, RZ ;  /* 0x0000000299087824 */ /* 0x040fe200078e00ff */
[----:B------:R-:W-:Y:S01]  /*1470*/  ISETP.GT.U32.AND P4, PT, R24, R21, PT ;  /* 0x000000151800720c */ /* 0x000fe20003f84070 */
[--C-:B------:R-:W-:Y:S01]  /*1480*/  @!P1 IMAD.IADD R16, R16, 0x1, -R24.reuse ;  /* 0x0000000110109824 */ /* 0x100fe200078e0a18 */
[----:B------:R-:W-:Y:S01]  /*1490*/  ISETP.GE.AND P1, PT, R26, RZ, PT ;  /* 0x000000ff1a00720c */ /* 0x000fe20003f26270 */
[----:B------:R-:W-:Y:S01]  /*14a0*/  @!P5 IMAD.IADD R0, R0, 0x1, -R3 ;  /* 0x000000010000d824 */ /* 0x000fe200078e0a03 */
[----:B------:R-:W-:Y:S01]  /*14b0*/  LOP3.LUT P5, RZ, R153, 0x40, RZ, 0xc0, !PT ;  /* 0x0000004099ff7812 */ /* 0x000fe200078ac0ff */
[--C-:B------:R-:W-:Y:S01]  /*14c0*/  @!P0 IMAD.IADD R17, R17, 0x1, -R24.reuse ;  /* 0x0000000111118824 */ /* 0x100fe200078e0a18 */
[----:B------:R-:W-:Y:S01]  /*14d0*/  ISETP.GE.AND P0, PT, R35, RZ, PT ;  /* 0x000000ff2300720c */ /* 0x000fe20003f06270 */
[--C-:B------:R-:W-:Y:S01]  /*14e0*/  @!P2 IMAD.IADD R18, R18, 0x1, -R24.reuse ;  /* 0x000000011212a824 */ /* 0x100fe200078e0a18 */
[----:B------:R-:W-:Y:S01]  /*14f0*/  ISETP.GE.AND P2, PT, R36, RZ, PT ;  /* 0x000000ff2400720c */ /* 0x000fe20003f46270 */
[--C-:B------:R-:W-:Y:S01]  /*1500*/  @!P3 IMAD.IADD R22, R22, 0x1, -R24.reuse ;  /* 0x000000011616b824 */ /* 0x100fe200078e0a18 */
[----:B------:R-:W-:Y:S01]  /*1510*/  ISETP.GE.AND P3, PT, R37, RZ, PT ;  /* 0x000000ff2500720c */ /* 0x000fe20003f66270 */
[--C-:B------:R-:W-:Y:S01]  /*1520*/  @!P6 IMAD.IADD R20, R20, 0x1, -R24.reuse ;  /* 0x000000011414e824 */ /* 0x100fe200078e0a18 */
[----:B------:R-:W-:Y:S01]  /*1530*/  ISETP.GE.AND P6, PT, R38, RZ, PT ;  /* 0x000000ff2600720c */ /* 0x000fe20003fc6270 */
[----:B------:R-:W-:Y:S01]  /*1540*/  @!P4 IMAD.IADD R21, R21, 0x1, -R24 ;  /* 0x000000011515c824 */ /* 0x000fe200078e0a18 */
[----:B------:R-:W-:Y:S01]  /*1550*/  LOP3.LUT R24, R8, 0x10, RZ, 0xc0, !PT ;  /* 0x0000001008187812 */ /* 0x000fe200078ec0ff */
[----:B------:R-:W-:Y:S01]  /*1560*/  @!P1 IMAD.MOV R22, RZ, RZ, -R22 ;  /* 0x000000ffff169224 */ /* 0x000fe200078e0a16 */
[----:B------:R-:W-:Y:S01]  /*1570*/  SEL R8, RZ, 0x90, !P5 ;  /* 0x00000090ff087807 */ /* 0x000fe20006800000 */
[----:B------:R-:W-:Y:S01]  /*1580*/  IMAD.SHL.U32 R26, R153, 0x8, RZ ;  /* 0x00000008991a7824 */ /* 0x000fe200078e00ff */
[----:B------:R-:W-:Y:S01]  /*1590*/  ISETP.GE.AND P4, PT, R39, RZ, PT ;  /* 0x000000ff2700720c */ /* 0x000fe20003f86270 */
[----:B------:R-:W-:Y:S01]  /*15a0*/  @!P0 IMAD.MOV R16, RZ, RZ, -R16 ;  /* 0x000000ffff108224 */ /* 0x000fe200078e0a10 */
[----:B------:R-:W-:Y:S01]  /*15b0*/  ISETP.GT.U32.AND P5, PT, R3, R0, PT ;  /* 0x000000000300720c */ /* 0x000fe20003fa4070 */
[----:B------:R-:W-:Y:S01]  /*15c0*/  @!P2 IMAD.MOV R17, RZ, RZ, -R17 ;  /* 0x000000ffff11a224 */ /* 0x000fe200078e0a11 */
[----:B------:R-:W-:Y:S01]  /*15d0*/  ISETP.NE.AND P0, PT, RZ, c[0x0][0x17c], PT ;  /* 0x00005f00ff007a0c */ /* 0x000fe20003f05270 */
[----:B------:R-:W-:Y:S01]  /*15e0*/  @!P3 IMAD.MOV R18, RZ, RZ, -R18 ;  /* 0x000000ffff12b224 */ /* 0x000fe200078e0a12 */
[----:B------:R-:W-:Y:S01]  /*15f0*/  ISETP.GE.AND P1, PT, R142, RZ, PT ;  /* 0x000000ff8e00720c */ /* 0x000fe20003f26270 */
[----:B------:R-:W-:Y:S01]  /*1600*/  @!P6 IMAD.MOV R20, RZ, RZ, -R20 ;  /* 0x000000ffff14e224 */ /* 0x000fe200078e0a14 */
[----:B------:R-:W-:Y:S01]  /*1610*/  LOP3.LUT R27, R26, 0x300, RZ, 0xc0, !PT ;  /* 0x000003001a1b7812 */ /* 0x000fe200078ec0ff */
[----:B------:R-:W-:Y:S01]  /*1620*/  IMAD.SHL.U32 R23, R19, 0x10, RZ ;  /* 0x0000001013177824 */ /* 0x000fe200078e00ff */
[----:B------:R-:W-:Y:S01]  /*1630*/  LOP3.LUT R29, R24, 0x90, R29, 0x78, !PT ;  /* 0x00000090181d7812 */ /* 0x000fe200078e781d */
[----:B------:R-:W-:Y:S01]  /*1640*/  IMAD.SHL.U32 R25, R153, 0x40, RZ ;  /* 0x0000004099197824 */ /* 0x000fe200078e00ff */
[----:B------:R-:W-:Y:S01]  /*1650*/  LOP3.LUT R105, R8, R105, RZ, 0x3c, !PT ;  /* 0x0000006908697212 */ /* 0x000fe200078e3cff */
[----:B------:R-:W-:Y:S01]  /*1660*/  @!P4 IMAD.MOV R21, RZ, RZ, -R21 ;  /* 0x000000ffff15c224 */ /* 0x000fe200078e0a15 */
[----:B------:R-:W-:Y:S01]  /*1670*/  LOP3.LUT R26, R23, R24, RZ, 0x3c, !PT ;  /* 0x00000018171a7212 */ /* 0x000fe200078e3cff */
[----:B------:R-:W-:Y:S01]  /*1680*/  @!P5 IMAD.IADD R0, R0, 0x1, -R3 ;  /* 0x000000010000d824 */ /* 0x000fe200078e0a03 */
[----:B------:R-:W-:Y:S01]  /*1690*/  LOP3.LUT R3, RZ, c[0x0][0x17c], RZ, 0x33, !PT ;  /* 0x00005f00ff037a12 */ /* 0x000fe200078e33ff */
[----:B------:R-:W-:Y:S01]  /*16a0*/  IMAD.MOV.U32 R8, RZ, RZ, c[0x0][0x188] ;  /* 0x00006200ff087624 */ /* 0x000fe200078e00ff */
[----:B------:R-:W-:Y:S01]  /*16b0*/  LOP3.LUT R25, R25, 0x400, RZ, 0xc0, !PT ;  /* 0x0000040019197812 */ /* 0x000fe200078ec0ff */
[----:B------:R-:W-:Y:S01]  /*16c0*/  IMAD.MOV.U32 R100, RZ, RZ, R0 ;  /* 0x000000ffff647224 */ /* 0x000fe200078e0000 */
[----:B------:R-:W-:Y:S01]  /*16d0*/  SEL R80, R3, R4, !P0 ;  /* 0x0000000403507207 */ /* 0x000fe20004000000 */
[----:B------:R-:W-:Y:S01]  /*16e0*/  IMAD R26, R19, 0x80, R26 ;  /* 0x00000080131a7824 */ /* 0x000fe200078e021a */
[C---:B------:R-:W-:Y:S01]  /*16f0*/  SEL R81, R3.reuse, R6, !P0 ;  /* 0x0000000603517207 */ /* 0x040fe20004000000 */
[----:B------:R-:W-:Y:S01]  /*1700*/  @!P1 IMAD.MOV R100, RZ, RZ, -R100 ;  /* 0x000000ffff649224 */ /* 0x000fe200078e0a64 */
[C---:B------:R-:W-:Y:S01]  /*1710*/  SEL R82, R3.reuse, R7, !P0 ;  /* 0x0000000703527207 */ /* 0x040fe20004000000 */
[----:B------:R-:W-:Y:S01]  /*1720*/  IMAD R139, R80, c[0x0][0x190], RZ ;  /* 0x00006400508b7a24 */ /* 0x000fe200078e02ff */
[----:B------:R-:W-:Y:S01]  /*1730*/  SEL R83, R3, R9, !P0 ;  /* 0x0000000903537207 */ /* 0x000fe20004000000 */
[----:B------:R-:W-:Y:S01]  /*1740*/  IMAD R81, R81, c[0x0][0x190], RZ ;  /* 0x0000640051517a24 */ /* 0x000fe200078e02ff */
        /* <DEDUP_REMOVED lines=24> */
[----:B------:R-:W-:Y:S01]  /*18d0*/  ISETP.NE.AND P0, PT, RZ, c[0x0][0x178], PT ;  /* 0x00005e00ff007a0c */ /* 0x000fe20003f05270 */
[----:B------:R-:W-:Y:S01]  /*18e0*/  IMAD R125, R98, c[0x0][0x190], RZ ;  /* 0x00006400627d7a24 */ /* 0x000fe200078e02ff */
[----:B------:R-:W-:Y:S01]  /*18f0*/  LEA R138, P3, R139, c[0x0][0x168], 0x1 ;  /* 0x00005a008b8a7a11 */ /* 0x000fe200078608ff */
[----:B------:R-:W-:Y:S01]  /*1900*/  IMAD R113, R99, c[0x0][0x190], RZ ;  /* 0x0000640063717a24 */ /* 0x000fe200078e02ff */
[----:B------:R-:W-:Y:S01]  /*1910*/  LEA R136, P4, R81, c[0x0][0x168], 0x1 ;  /* 0x00005a0051887a11 */ /* 0x000fe200078808ff */
[----:B------:R-:W-:Y:S01]  /*1920*/  IMAD.IADD R19, R25, 0x1, R26 ;  /* 0x0000000119137824 */ /* 0x000fe200078e021a */
[----:B------:R-:W-:Y:S01]  /*1930*/  LEA.HI.X.SX32 R139, R139, c[0x0][0x16c], 0x1, P3 ;  /* 0x00005b008b8b7a11 */ /* 0x000fe200018f0eff */
[----:B------:R-:W-:Y:S01]  /*1940*/  IMAD.MOV.U32 R9, RZ, RZ, c[0x0][0x18c] ;  /* 0x00006300ff097624 */ /* 0x000fe200078e00ff */
[----:B------:R-:W-:Y:S01]  /*1950*/  LEA.HI.X.SX32 R137, R81, c[0x0][0x16c], 0x1, P4 ;  /* 0x00005b0051897a11 */ /* 0x000fe200020f0eff */
[----:B------:R-:W-:Y:S01]  /*1960*/  IMAD R18, R151, c[0x0][0x18c], RZ ;  /* 0x0000630097127a24 */ /* 0x000fe200078e02ff */
[----:B------:R-:W-:Y:S01]  /*1970*/  LEA R134, P5, R82, c[0x0][0x168], 0x1 ;  /* 0x00005a0052867a11 */ /* 0x000fe200078a08ff */
[----:B------:R-:W-:Y:S01]  /*1980*/  IMAD R17, R154, c[0x0][0x188], RZ ;  /* 0x000062009a117a24 */ /* 0x000fe200078e02ff */
[----:B------:R-:W-:Y:S01]  /*1990*/  LEA R132, P6, R83, c[0x0][0x168], 0x1 ;  /* 0x00005a0053847a11 */ /* 0x000fe200078c08ff */
[----:B------:R-:W-:Y:S01]  /*19a0*/  IMAD R16, R144, c[0x0][0x188], RZ ;  /* 0x0000620090107a24 */ /* 0x000fe200078e02ff */
[----:B------:R-:W-:Y:S01]  /*19b0*/  @!P0 LOP3.LUT R100, RZ, c[0x0][0x178], RZ, 0x33, !PT ;  /* 0x00005e00ff648a12 */ /* 0x000fe200078e33ff */
[----:B------:R-:W-:Y:S01]  /*19c0*/  IMAD R15, R145, c[0x0][0x188], RZ ;  /* 0x00006200910f7a24 */ /* 0x000fe200078e02ff */
[----:B------:R-:W-:Y:S01]  /*19d0*/  LEA R80, P0, R84, c[0x0][0x168], 0x1 ;  /* 0x00005a0054507a11 */ /* 0x000fe200078008ff */
        /* <DEDUP_REMOVED lines=9> */
[----:B------:R-:W-:Y:S01]  /*1a70*/  IADD3 R104, R27, R25, R140 ;  /* 0x000000191b687210 */ /* 0x000fe20007ffe08c */
[----:B------:R-:W-:Y:S01]  /*1a80*/  IMAD R10, R150, c[0x0][0x188], RZ ;  /* 0x00006200960a7a24 */ /* 0x000fe200078e02ff */
[----:B------:R-:W-:Y:S01]  /*1a90*/  LEA.HI.X.SX32 R107, R100, c[0x0][0x164], 0x1, P2 ;  /* 0x00005900646b7a11 */ /* 0x000fe200010f0eff */
[----:B------:R-:W-:Y:S01]  /*1aa0*/  CS2R R36, SRZ ;  /* 0x0000000000247805 */ /* 0x000fe2000001ff00 */
[----:B------:R-:W-:Y:S01]  /*1ab0*/  LEA R94, P2, R86, c[0x0][0x168], 0x1 ;  /* 0x00005a00565e7a11 */ /* 0x000fe200078408ff */
[----:B------:R-:W-:Y:S01]  /*1ac0*/  IMAD.IADD R104, R29, 0x1, R104 ;  /* 0x000000011d687824 */ /* 0x000fe200078e0268 */
[----:B------:R-:W-:Y:S01]  /*1ad0*/  LEA.HI.X.SX32 R135, R82, c[0x0][0x16c], 0x1, P5 ;  /* 0x00005b0052877a11 */ /* 0x000fe200028f0eff */
[----:B------:R-:W-:Y:S01]  /*1ae0*/  CS2R R38, SRZ ;  /* 0x0000000000267805 */ /* 0x000fe2000001ff00 */
        /* <DEDUP_REMOVED lines=12> */
[----:B------:R-:W-:Y:S01]  /*1bb0*/  LEA R122, P5, R93, c[0x0][0x168], 0x1 ;  /* 0x00005a005d7a7a11 */ /* 0x000fe200078a08ff */
[----:B------:R-:W-:Y:S01]  /*1bc0*/  CS2R R22, SRZ ;  /* 0x0000000000167805 */ /* 0x000fe2000001ff00 */
[----:B------:R-:W-:Y:S01]  /*1bd0*/  LEA R120, P6, R121, c[0x0][0x168], 0x1 ;  /* 0x00005a0079787a11 */ /* 0x000fe200078c08ff */
[----:B------:R-:W-:Y:S01]  /*1be0*/  IMAD.SHL.U32 R9, R9, 0x10, RZ ;  /* 0x0000001009097824 */ /* 0x000fe200078e00ff */
[----:B------:R-:W-:Y:S01]  /*1bf0*/  LEA R118, P0, R95, c[0x0][0x168], 0x1 ;  /* 0x00005a005f767a11 */ /* 0x000fe200078008ff */
[----:B------:R-:W-:Y:S01]  /*1c00*/  IMAD.SHL.U32 R8, R8, 0x10, RZ ;  /* 0x0000001008087824 */ /* 0x000fe200078e00ff */
[----:B------:R-:W-:-:S02]  /*1c10*/  LEA R116, P1, R117, c[0x0][0x168], 0x1 ;  /* 0x00005a0075747a11 */ /* 0x000fc400078208ff */
[----:B------:R-:W-:Y:S02]  /*1c20*/  LEA R86, P2, R97, c[0x0][0x168], 0x1 ;  /* 0x00005a0061567a11 */ /* 0x000fe400078408ff */
[----:B------:R-:W-:Y:S02]  /*1c30*/  LEA R114, P3, R125, c[0x0][0x168], 0x1 ;  /* 0x00005a007d727a11 */ /* 0x000fe400078608ff */
[----:B------:R-:W-:Y:S02]  /*1c40*/  LEA R112, P4, R113, c[0x0][0x168], 0x1 ;  /* 0x00005a0071707a11 */ /* 0x000fe400078808ff */
[----:B------:R-:W-:Y:S02]  /*1c50*/  SHF.R.S32.HI R7, RZ, 0x4, R5 ;  /* 0x00000004ff077819 */ /* 0x000fe40000011405 */
[C---:B------:R-:W-:Y:S02]  /*1c60*/  LOP3.LUT R6, R105.reuse, 0x20, RZ, 0x3c, !PT ;  /* 0x0000002069067812 */ /* 0x040fe400078e3cff */
[----:B------:R-:W-:-:S02]  /*1c70*/  LOP3.LUT R5, R105, 0x40, RZ, 0x3c, !PT ;  /* 0x0000004069057812 */ /* 0x000fc400078e3cff */
[----:B------:R-:W-:Y:S02]  /*1c80*/  LOP3.LUT R4, R105, 0x60, RZ, 0x3c, !PT ;  /* 0x0000006069047812 */ /* 0x000fe400078e3cff */
[C---:B------:R-:W-:Y:S02]  /*1c90*/  LOP3.LUT R3, R19.reuse, 0x20, RZ, 0x3c, !PT ;  /* 0x0000002013037812 */ /* 0x040fe400078e3cff */
[C---:B------:R-:W-:Y:S02]  /*1ca0*/  LOP3.LUT R2, R19.reuse, 0x40, RZ, 0x3c, !PT ;  /* 0x0000004013027812 */ /* 0x040fe400078e3cff */
[----:B------:R-:W-:Y:S02]  /*1cb0*/  LOP3.LUT R0, R19, 0x60, RZ, 0x3c, !PT ;  /* 0x0000006013007812 */ /* 0x000fe400078e3cff */
[----:B------:R-:W-:Y:S02]  /*1cc0*/  LEA.HI.X.SX32 R123, R93, c[0x0][0x16c], 0x1, P5 ;  /* 0x00005b005d7b7a11 */ /* 0x000fe400028f0eff */
[----:B------:R-:W-:-:S02]  /*1cd0*/  LEA.HI.X.SX32 R121, R121, c[0x0][0x16c], 0x1, P6 ;  /* 0x00005b0079797a11 */ /* 0x000fc400030f0eff */
[----:B------:R-:W-:Y:S02]  /*1ce0*/  LEA.HI.X.SX32 R119, R95, c[0x0][0x16c], 0x1, P0 ;  /* 0x00005b005f777a11 */ /* 0x000fe400000f0eff */
[----:B------:R-:W-:Y:S02]  /*1cf0*/  LEA.HI.X.SX32 R117, R117, c[0x0][0x16c], 0x1, P1 ;  /* 0x00005b0075757a11 */ /* 0x000fe400008f0eff */
[----:B------:R-:W-:Y:S02]  /*1d00*/  LEA.HI.X.SX32 R115, R97, c[0x0][0x16c], 0x1, P2 ;  /* 0x00005b0061737a11 */ /* 0x000fe400010f0eff */
[----:B------:R-:W-:Y:S02]  /*1d10*/  LEA.HI.X.SX32 R125, R125, c[0x0][0x16c], 0x1, P3 ;  /* 0x00005b007d7d7a11 */ /* 0x000fe400018f0eff */
[----:B------:R-:W-:Y:S02]  /*1d20*/  LEA.HI.X.SX32 R113, R113, c[0x0][0x16c], 0x1, P4 ;  /* 0x00005b0071717a11 */ /* 0x000fe400020f0eff */
.L_x_2:
[----:B------:R-:W-:Y:S01]  /*1d30*/  ISETP.GE.AND P0, PT, R154, UR4, PT ;  /* 0x000000049a007c0c */ /* 0x000fe2000bf06270 */
[----:B------:R-:W-:Y:S01]  /*1d40*/  IMAD.WIDE R100, R17, 0x2, R106 ;  /* 0x0000000211647825 */ /* 0x000fe200078e026a */
[----:B------:R-:W-:-:S02]  /*1d50*/  ISETP.GE.AND P1, PT, R150, UR4, PT ;  /* 0x0000000496007c0c */ /* 0x000fc4000bf26270 */
[----:B------:R-:W-:Y:S01]  /*1d60*/  ISETP.GE.AND P2, PT, R149, UR4, PT ;  /* 0x0000000495007c0c */ /* 0x000fe2000bf46270 */
[----:B------:R-:W-:Y:S01]  /*1d70*/  IMAD.WIDE R102, R10, 0x2, R106 ;  /* 0x000000020a667825 */ /* 0x000fe200078e026a */
[----:B------:R-:W-:Y:S02]  /*1d80*/  ISETP.GE.AND P3, PT, R148, UR4, PT ;  /* 0x0000000494007c0c */ /* 0x000fe4000bf66270 */
[----:B------:R-:W-:Y:S01]  /*1d90*/  PRMT R84, RZ, 0x7610, R84 ;  /* 0x00007610ff547816 */ /* 0x000fe20000000054 */
[----:B------:R-:W-:Y:S01]  /*1da0*/  IMAD.WIDE R108, R11, 0x2, R106 ;  /* 0x000000020b6c7825 */ /* 0x000fe200078e026a */
[----:B------:R-:W-:Y:S02]  /*1db0*/  PRMT R97, RZ, 0x7610, R97 ;  /* 0x00007610ff617816 */ /* 0x000fe40000000061 */
[----:B------:R-:W-:Y:S01]  /*1dc0*/  PRMT R93, RZ, 0x7610, R93 ;  /* 0x00007610ff5d7816 */ /* 0x000fe2000000005d */
[----:B------:R-:W-:Y:S01]  /*1dd0*/  IMAD.WIDE R110, R12, 0x2, R106 ;  /* 0x000000020c6e7825 */ /* 0x000fe200078e026a */
[----:B------:R-:W-:Y:S01]  /*1de0*/  PRMT R85, RZ, 0x7610, R85 ;  /* 0x00007610ff557816 */ /* 0x000fe20000000055 */
[----:B------:R0:W2:Y:S01]  /*1df0*/  @!P0 LDG.E.U16 R84, [R100.64] ;  /* 0x0000000664548981 */ /* 0x0000a2000c1e1500 */
[----:B------:R-:W-:-:S03]  /*1e00*/  ISETP.GE.AND P0, PT, R147, UR4, PT ;  /* 0x0000000493007c0c */ /* 0x000fc6000bf06270 */
[----:B------:R1:W3:Y:S01]  /*1e10*/  @!P1 LDG.E.U16 R97, [R102.64] ;  /* 0x0000000666619981 */ /* 0x0002e2000c1e1500 */
[----:B------:R-:W-:-:S03]  /*1e20*/  ISETP.GE.AND P1, PT, R146, UR4, PT ;  /* 0x0000000492007c0c */ /* 0x000fc6000bf26270 */
[----:B------:R4:W5:Y:S01]  /*1e30*/  @!P2 LDG.E.U16 R93, [R108.64] ;  /* 0x000000066c5da981 */ /* 0x000962000c1e1500 */
[----:B------:R-:W-:-:S03]  /*1e40*/  ISETP.GE.AND P2, PT, R145, UR4, PT ;  /* 0x0000000491007c0c */ /* 0x000fc6000bf46270 */
[----:B------:R4:W3:Y:S01]  /*1e50*/  @!P3 LDG.E.U16 R85, [R110.64] ;  /* 0x000000066e55b981 */ /* 0x0008e2000c1e1500 */
[----:B------:R-:W-:Y:S01]  /*1e60*/  ISETP.GE.AND P3, PT, R144, UR4, PT ;  /* 0x0000000490007c0c */ /* 0x000fe2000bf66270 */
[----:B0-----:R-:W-:Y:S01]  /*1e70*/  IMAD.WIDE R100, R13, 0x2, R106 ;  /* 0x000000020d647825 */ /* 0x001fe200078e026a */
[----:B------:R-:W-:Y:S02]  /*1e80*/  PRMT R82, RZ, 0x7610, R82 ;  /* 0x00007610ff527816 */ /* 0x000fe40000000052 */
[----:B------:R-:W-:Y:S01]  /*1e90*/  PRMT R95, RZ, 0x7610, R95 ;  /* 0x00007610ff5f7816 */ /* 0x000fe2000000005f */
[----:B-1----:R-:W-:Y:S01]  /*1ea0*/  IMAD.WIDE R102, R14, 0x2, R106 ;  /* 0x000000020e667825 */ /* 0x002fe200078e026a */
[----:B------:R-:W-:Y:S02]  /*1eb0*/  PRMT R87, RZ, 0x7610, R87 ;  /* 0x00007610ff577816 */ /* 0x000fe40000000057 */
[----:B------:R-:W-:Y:S01]  /*1ec0*/  PRMT R83, RZ, 0x7610, R83 ;  /* 0x00007610ff537816 */ /* 0x000fe20000000053 */
[--C-:B----4-:R-:W-:Y:S01]  /*1ed0*/  IMAD.WIDE R108, R15, 0x2, R106.reuse ;  /* 0x000000020f6c7825 */ /* 0x110fe200078e026a */
[----:B------:R0:W4:Y:S03]  /*1ee0*/  @!P0 LDG.E.U16 R82, [R100.64] ;  /* 0x0000000664528981 */ /* 0x000126000c1e1500 */
[----:B------:R-:W-:Y:S01]  /*1ef0*/  IMAD.WIDE R110, R16, 0x2, R106 ;  /* 0x00000002106e7825 */ /* 0x000fe200078e026a */
[----:B------:R1:W3:Y:S04]  /*1f00*/  @!P1 LDG.E.U16 R95, [R102.64] ;  /* 0x00000006665f9981 */ /* 0x0002e8000c1e1500 */
[----:B------:R0:W5:Y:S04]  /*1f10*/  @!P2 LDG.E.U16 R87, [R108.64] ;  /* 0x000000066c57a981 */ /* 0x000168000c1e1500 */
[----:B------:R1:W5:Y:S04]  /*1f20*/  @!P3 LDG.E.U16 R83, [R110.64] ;  /* 0x000000066e53b981 */ /* 0x000368000c1e1500 */
[----:B------:R-:W-:Y:S01]  /*1f30*/  BAR.SYNC.DEFER_BLOCKING 0x0 ;  /* 0x0000000000007b1d */ /* 0x000fe20000010000 */
[----:B------:R-:W-:Y:S01]  /*1f40*/  ISETP.GE.AND P0, PT, R151, UR4, PT ;  /* 0x0000000497007c0c */ /* 0x000fe2000bf06270 */
[----:B0-----:R-:W-:-:S02]  /*1f50*/  IMAD.MOV.U32 R108, RZ, RZ, R86 ;  /* 0x000000ffff6c7224 */ /* 0x001fc400078e0056 */
[----:B------:R-:W-:Y:S01]  /*1f60*/  IMAD.MOV.U32 R109, RZ, RZ, R115 ;  /* 0x000000ffff6d7224 */ /* 0x000fe200078e0073 */
[----:B------:R-:W-:Y:S01]  /*1f70*/  PRMT R160, RZ, 0x7610, R160 ;  /* 0x00007610ffa07816 */ /* 0x000fe200000000a0 */
[----:B-1----:R-:W-:Y:S02]  /*1f80*/  IMAD.MOV.U32 R110, RZ, RZ, R114 ;  /* 0x000000ffff6e7224 */ /* 0x002fe400078e0072 */
[----:B------:R-:W-:Y:S01]  /*1f90*/  IMAD.WIDE R114, R18, 0x2, R108 ;  /* 0x0000000212727825 */ /* 0x000fe200078e026c */
[----:B------:R-:W-:-:S03]  /*1fa0*/  PRMT R158, RZ, 0x7610, R158 ;  /* 0x00007610ff9e7816 */ /* 0x000fc6000000009e */
[----:B------:R-:W-:Y:S01]  /*1fb0*/  IMAD.MOV.U32 R111, RZ, RZ, R125 ;  /* 0x000000ffff6f7224 */ /* 0x000fe200078e007d */
[----:B------:R-:W-:-:S03]  /*1fc0*/  PRMT R162, RZ, 0x7610, R162 ;  /* 0x00007610ffa27816 */ /* 0x000fc600000000a2 */
[C---:B------:R-:W-:Y:S01]  /*1fd0*/  IMAD.WIDE R102, R18.reuse, 0x2, R110 ;  /* 0x0000000212667825 */ /* 0x040fe200078e026e */
[----:B------:R0:W5:Y:S04]  /*1fe0*/  @!P0 LDG.E.U16 R160, [R114.64] ;  /* 0x0000000672a08981 */ /* 0x000168000c1e1500 */
[----:B------:R1:W5:Y:S01]  /*1ff0*/  @!P0 LDG.E.U16 R162, [R102.64] ;  /* 0x0000000666a28981 */ /* 0x000362000c1e1500 */
[----:B0-----:R-:W-:Y:S02]  /*2000*/  IMAD.MOV.U32 R114, RZ, RZ, R118 ;  /* 0x000000ffff727224 */ /* 0x001fe400078e0076 */
[----:B------:R-:W-:Y:S02]  /*2010*/  IMAD.MOV.U32 R115, RZ, RZ, R119 ;  /* 0x000000ffff737224 */ /* 0x000fe400078e0077 */
[----:B------:R-:W-:Y:S01]  /*2020*/  IMAD.WIDE R118, R18, 0x2, R116 ;  /* 0x0000000212767825 */ /* 0x000fe200078e0274 */
[----:B-1----:R-:W-:-:S04]  /*2030*/  PRMT R102, RZ, 0x7610, R102 ;  /* 0x00007610ff667816 */ /* 0x002fc80000000066 */
[----:B------:R0:W5:Y:S01]  /*2040*/  @!P0 LDG.E.U16 R158, [R118.64] ;  /* 0x00000006769e8981 */ /* 0x000162000c1e1500 */
[----:B------:R-:W-:Y:S01]  /*2050*/  PRMT R164, RZ, 0x7610, R164 ;  /* 0x00007610ffa47816 */ /* 0x000fe200000000a4 */
[----:B------:R-:W-:-:S05]  /*2060*/  IMAD.WIDE R100, R18, 0x2, R112 ;  /* 0x0000000212647825 */ /* 0x000fca00078e0270 */
[----:B------:R1:W5:Y:S01]  /*2070*/  @!P0 LDG.E.U16 R164, [R100.64] ;  /* 0x0000000664a48981 */ /* 0x000362000c1e1500 */
[----:B0-----:R-:W-:Y:S02]  /*2080*/  IMAD.MOV.U32 R118, RZ, RZ, R120 ;  /* 0x000000ffff767224 */ /* 0x001fe400078e0078 */
[----:B------:R-:W-:-:S04]  /*2090*/  IMAD.MOV.U32 R119, RZ, RZ, R121 ;  /* 0x000000ffff777224 */ /* 0x000fc800078e0079 */
        /* <DEDUP_REMOVED lines=8> */
[----:B------:R-:W-:-:S05]  /*2120*/  IMAD.WIDE R122, R18, 0x2, R120 ;  /* 0x00000002127a7825 */ /* 0x000fca00078e0278 */
[----:B------:R0:W5:Y:S02]  /*2130*/  @!P0 LDG.E.U16 R100, [R122.64] ;  /* 0x000000067a648981 */ /* 0x000164000c1e1500 */
[--C-:B0-----:R-:W-:Y:S02]  /*2140*/  IMAD.MOV.U32 R122, RZ, RZ, R98.reuse ;  /* 0x000000ffff7a7224 */ /* 0x101fe400078e0062 */
[----:B------:R-:W-:Y:S01]  /*2150*/  IMAD.MOV.U32 R123, RZ, RZ, R131 ;  /* 0x000000ffff7b7224 */ /* 0x000fe200078e0083 */
[----:B------:R-:W-:-:S03]  /*2160*/  PRMT R98, RZ, 0x7610, R98 ;  /* 0x00007610ff627816 */ /* 0x000fc60000000062 */
[----:B-1----:R-:W-:Y:S01]  /*2170*/  IMAD.WIDE R124, R18, 0x2, R122 ;  /* 0x00000002127c7825 */ /* 0x002fe200078e027a */
[----:B------:R-:W-:-:S04]  /*2180*/  PRMT R86, RZ, 0x7610, R86 ;  /* 0x00007610ff567816 */ /* 0x000fc80000000056 */
[----:B------:R0:W5:Y:S02]  /*2190*/  @!P0 LDG.E.U16 R98, [R124.64] ;  /* 0x000000067c628981 */ /* 0x000164000c1e1500 */
[----:B0-----:R-:W-:Y:S02]  /*21a0*/  IMAD.MOV.U32 R124, RZ, RZ, R96 ;  /* 0x000000ffff7c7224 */ /* 0x001fe400078e0060 */
[----:B------:R-:W-:-:S04]  /*21b0*/  IMAD.MOV.U32 R125, RZ, RZ, R127 ;  /* 0x000000ffff7d7224 */ /* 0x000fc800078e007f */
[----:B------:R-:W-:Y:S01]  /*21c0*/  IMAD.WIDE R126, R18, 0x2, R124 ;  /* 0x00000002127e7825 */ /* 0x000fe200078e027c */
        /* <DEDUP_REMOVED lines=11> */
[----:B------:R0:W5:Y:S01]  /*2280*/  @!P0 LDG.E.U16 R94, [R130.64] ;  /* 0x00000006825e8981 */ /* 0x000162000c1e1500 */
[----:B------:R-:W-:Y:S01]  /*2290*/  PRMT R155, RZ, 0x7610, R155 ;  /* 0x00007610ff9b7816 */ /* 0x000fe2000000009b */
[----:B0-----:R-:W-:Y:S02]  /*22a0*/  IMAD.MOV.U32 R130, RZ, RZ, R80 ;  /* 0x000000ffff827224 */ /* 0x001fe400078e0050 */
[----:B------:R-:W-:-:S04]  /*22b0*/  IMAD.MOV.U32 R131, RZ, RZ, R81 ;  /* 0x000000ffff837224 */ /* 0x000fc800078e0051 */
[----:B------:R-:W-:-:S05]  /*22c0*/  IMAD.WIDE R80, R18, 0x2, R130 ;  /* 0x0000000212507825 */ /* 0x000fca00078e0282 */
[----:B------:R0:W5:Y:S01]  /*22d0*/  @!P0 LDG.E.U16 R92, [R80.64] ;  /* 0x00000006505c8981 */ /* 0x000162000c1e1500 */
[----:B------:R-:W-:Y:S01]  /*22e0*/  PRMT R157, RZ, 0x7610, R157 ;  /* 0x00007610ff9d7816 */ /* 0x000fe2000000009d */
[----:B0-----:R-:W-:-:S05]  /*22f0*/  IMAD.WIDE R80, R18, 0x2, R132 ;  /* 0x0000000212507825 */ /* 0x001fca00078e0284 */
[----:B------:R0:W5:Y:S01]  /*2300*/  @!P0 LDG.E.U16 R155, [R80.64] ;  /* 0x00000006509b8981 */ /* 0x000162000c1e1500 */
[----:B------:R-:W-:Y:S01]  /*2310*/  PRMT R159, RZ, 0x7610, R159 ;  /* 0x00007610ff9f7816 */ /* 0x000fe2000000009f */
[----:B0-----:R-:W-:-:S05]  /*2320*/  IMAD.WIDE R80, R18, 0x2, R134 ;  /* 0x0000000212507825 */ /* 0x001fca00078e0286 */
[----:B------:R0:W5:Y:S01]  /*2330*/  @!P0 LDG.E.U16 R157, [R80.64] ;  /* 0x00000006509d8981 */ /* 0x000162000c1e1500 */
[----:B------:R-:W-:Y:S01]  /*2340*/  PRMT R161, RZ, 0x7610, R161 ;  /* 0x00007610ffa17816 */ /* 0x000fe200000000a1 */
[----:B0-----:R-:W-:-:S05]  /*2350*/  IMAD.WIDE R80, R18, 0x2, R136 ;  /* 0x0000000212507825 */ /* 0x001fca00078e0288 */
[----:B------:R0:W5:Y:S02]  /*2360*/  @!P0 LDG.E.U16 R159, [R80.64] ;  /* 0x00000006509f8981 */ /* 0x000164000c1e1500 */
[----:B0-----:R-:W-:-:S05]  /*2370*/  IMAD.WIDE R80, R18, 0x2, R138 ;  /* 0x0000000212507825 */ /* 0x001fca00078e028a */
[----:B------:R-:W5:Y:S04]  /*2380*/  @!P0 LDG.E.U16 R161, [R80.64] ;  /* 0x0000000650a18981 */ /* 0x000f68000c1e1500 */
[----:B--2---:R-:W-:Y:S04]  /*2390*/  STS.U16 [R105+0x1000], R84 ;  /* 0x0010005469007388 */ /* 0x004fe80000000400 */
[----:B----4-:R-:W-:Y:S04]  /*23a0*/  STS.U16 [R105+0x1400], R82 ;  /* 0x0014005269007388 */ /* 0x010fe80000000400 */
[----:B---3--:R-:W-:Y:S04]  /*23b0*/  STS.U16 [R6+0x1100], R97 ;  /* 0x0011006106007388 */ /* 0x008fe80000000400 */
[----:B------:R-:W-:Y:S04]  /*23c0*/  STS.U16 [R6+0x1500], R95 ;  /* 0x0015005f06007388 */ /* 0x000fe80000000400 */
[----:B-----5:R-:W-:Y:S04]  /*23d0*/  STS.U16 [R5+0x1200], R93 ;  /* 0x0012005d05007388 */ /* 0x020fe80000000400 */
[----:B------:R-:W-:Y:S04]  /*23e0*/  STS.U16 [R5+0x1600], R87 ;  /* 0x0016005705007388 */ /* 0x000fe80000000400 */
[----:B------:R-:W-:Y:S04]  /*23f0*/  STS.U16 [R4+0x1300], R85 ;  /* 0x0013005504007388 */ /* 0x000fe80000000400 */
[----:B------:R-:W-:Y:S04]  /*2400*/  STS.U16 [R4+0x1700], R83 ;  /* 0x0017005304007388 */ /* 0x000fe80000000400 */
[----:B------:R-:W-:Y:S04]  /*2410*/  STS.U16 [R105+0x200], R160 ;  /* 0x000200a069007388 */ /* 0x000fe80000000400 */
[----:B------:R-:W-:Y:S04]  /*2420*/  STS.U16 [R105+0x100], R162 ;  /* 0x000100a269007388 */ /* 0x000fe80000000400 */
[----:B------:R-:W-:Y:S04]  /*2430*/  STS.U16 [R105+0x300], R158 ;  /* 0x0003009e69007388 */ /* 0x000fe80000000400 */
[----:B------:R-:W-:Y:S04]  /*2440*/  STS.U16 [R105], R164 ;  /* 0x000000a469007388 */ /* 0x000fe80000000400 */
[----:B------:R-:W-:Y:S04]  /*2450*/  STS.U16 [R105+0x500], R102 ;  /* 0x0005006669007388 */ /* 0x000fe80000000400 */
        /* <DEDUP_REMOVED lines=11> */
[----:B------:R-:W-:Y:S06]  /*2510*/  BAR.SYNC.DEFER_BLOCKING 0x0 ;  /* 0x0000000000007b1d */ /* 0x000fec0000010000 */
[----:B------:R-:W-:Y:S04]  /*2520*/  LDSM.16.MT88.4 R100, [R19+0x1000] ;  /* 0x001000001364783b */ /* 0x000fe80000004200 */
[----:B------:R-:W0:Y:S04]  /*2530*/  LDSM.16.M88.4 R80, [R104] ;  /* 0x000000006850783b */ /* 0x000e280000000200 */
[----:B------:R-:W1:Y:S04]  /*2540*/  LDSM.16.M88.4 R84, [R104+0x800] ;  /* 0x000800006854783b */ /* 0x000e680000000200 */
[----:B------:R-:W2:Y:S04]  /*2550*/  LDSM.16.MT88.4 R96, [R3+0x1000] ;  /* 0x001000000360783b */ /* 0x000ea80000004200 */
[----:B------:R-:W3:Y:S01]  /*2560*/  LDSM.16.MT88.4 R92, [R2+0x1000] ;  /* 0x00100000025c783b */ /* 0x000ee20000004200 */
[C---:B0-----:R-:W-:Y:S08]  /*2570*/  HMMA.16816.F32.BF16 R64, R100.reuse, R80, R64 ;  /* 0x000000506440723c */ /* 0x041ff00000041840 */
[C---:B------:R-:W-:Y:S08]  /*2580*/  HMMA.16816.F32.BF16 R68, R100.reuse, R82, R68 ;  /* 0x000000526444723c */ /* 0x040ff00000041844 */
[C---:B-1----:R-:W-:Y:S08]  /*2590*/  HMMA.16816.F32.BF16 R72, R100.reuse, R84, R72 ;  /* 0x000000546448723c */ /* 0x042ff00000041848 */
[----:B------:R-:W-:Y:S01]  /*25a0*/  HMMA.16816.F32.BF16 R76, R100, R86, R76 ;  /* 0x00000056644c723c */ /* 0x000fe2000004184c */
[----:B------:R-:W0:Y:S01]  /*25b0*/  LDSM.16.MT88.4 R100, [R0+0x1000] ;  /* 0x001000000064783b */ /* 0x000e220000004200 */
[----:B------:R-:W-:-:S04]  /*25c0*/  IADD3 R7, R7, -0x1, RZ ;  /* 0xffffffff07077810 */ /* 0x000fc80007ffe0ff */
[----:B------:R-:W-:Y:S02]  /*25d0*/  ISETP.NE.U32.AND P0, PT, R7, RZ, PT ;  /* 0x000000ff0700720c */ /* 0x000fe40003f05070 */
[----:B--2---:R-:W-:Y:S01]  /*25e0*/  HMMA.16816.F32.BF16 R60, R96, R80, R60 ;  /* 0x00000050603c723c */ /* 0x004fe2000004183c */
[----:B------:R-:W-:Y:S01]  /*25f0*/  IMAD.WIDE R108, R9, 0x2, R108 ;  /* 0x00000002096c7825 */ /* 0x000fe200078e026c */
[----:B------:R-:W-:-:S03]  /*2600*/  UIADD3 UR4, UR4, -0x10, URZ ;  /* 0xfffffff004047890 */ /* 0x000fc6000fffe03f */
[----:B------:R-:W-:-:S03]  /*2610*/  IMAD.WIDE R110, R9, 0x2, R110 ;  /* 0x00000002096e7825 */ /* 0x000fc600078e026e */
[----:B---3--:R-:W-:Y:S01]  /*2620*/  HMMA.16816.F32.BF16 R44, R92, R80, R44 ;  /* 0x000000505c2c723c */ /* 0x008fe2000004182c */
[----:B------:R-:W-:-:S07]  /*2630*/  IMAD.WIDE R138, R9, 0x2, R138 ;  /* 0x00000002098a7825 */ /* 0x000fce00078e028a */
[----:B------:R-:W-:Y:S01]  /*2640*/  HMMA.16816.F32.BF16 R56, R96, R82, R56 ;  /* 0x000000526038723c */ /* 0x000fe20000041838 */
[----:B------:R-:W-:-:S07]  /*2650*/  IMAD.WIDE R136, R9, 0x2, R136 ;  /* 0x0000000209887825 */ /* 0x000fce00078e0288 */
[----:B------:R-:W-:Y:S01]  /*2660*/  HMMA.16816.F32.BF16 R52, R96, R84, R52 ;  /* 0x000000546034723c */ /* 0x000fe20000041834 */
[----:B------:R-:W-:-:S07]  /*2670*/  IMAD.WIDE R134, R9, 0x2, R134 ;  /* 0x0000000209867825 */ /* 0x000fce00078e0286 */
[----:B------:R-:W-:Y:S01]  /*2680*/  HMMA.16816.F32.BF16 R48, R96, R86, R48 ;  /* 0x000000566030723c */ /* 0x000fe20000041830 */
[----:B------:R-:W-:-:S07]  /*2690*/  IMAD.WIDE R132, R9, 0x2, R132 ;  /* 0x0000000209847825 */ /* 0x000fce00078e0284 */
[----:B0-----:R-:W-:Y:S01]  /*26a0*/  HMMA.16816.F32.BF16 R28, R100, R80, R28 ;  /* 0x00000050641c723c */ /* 0x001fe2000004181c */
[----:B------:R-:W-:-:S06]  /*26b0*/  IMAD.WIDE R96, R9, 0x2, R124 ;  /* 0x0000000209607825 */ /* 0x000fcc00078e027c */
[C---:B------:R-:W-:Y:S01]  /*26c0*/  IMAD.WIDE R80, R9.reuse, 0x2, R130 ;  /* 0x0000000209507825 */ /* 0x040fe200078e0282 */
[----:B------:R-:W-:Y:S03]  /*26d0*/  HMMA.16816.F32.BF16 R40, R92, R82, R40 ;  /* 0x000000525c28723c */ /* 0x000fe60000041828 */
[----:B------:R-:W-:-:S05]  /*26e0*/  IMAD.WIDE R130, R9, 0x2, R122 ;  /* 0x0000000209827825 */ /* 0x000fca00078e027a */
[----:B------:R-:W-:Y:S01]  /*26f0*/  HMMA.16816.F32.BF16 R36, R92, R84, R36 ;  /* 0x000000545c24723c */ /* 0x000fe20000041824 */
[----:B------:R-:W-:-:S04]  /*2700*/  IMAD.WIDE R122, R9, 0x2, R120 ;  /* 0x00000002097a7825 */ /* 0x000fc800078e0278 */
[----:B------:R-:W-:-:S03]  /*2710*/  IMAD.WIDE R120, R9, 0x2, R118 ;  /* 0x0000000209787825 */ /* 0x000fc600078e0276 */
[----:B------:R-:W-:Y:S01]  /*2720*/  HMMA.16816.F32.BF16 R32, R92, R86, R32 ;  /* 0x000000565c20723c */ /* 0x000fe20000041820 */
[----:B------:R-:W-:-:S06]  /*2730*/  IMAD.WIDE R118, R9, 0x2, R114 ;  /* 0x0000000209767825 */ /* 0x000fcc00078e0272 */
[C---:B------:R-:W-:Y:S01]  /*2740*/  IMAD.WIDE R92, R9.reuse, 0x2, R128 ;  /* 0x00000002095c7825 */ /* 0x040fe200078e0280 */
[----:B------:R-:W-:Y:S03]  /*2750*/  HMMA.16816.F32.BF16 R24, R100, R82, R24 ;  /* 0x000000526418723c */ /* 0x000fe60000041818 */
[----:B------:R-:W-:-:S05]  /*2760*/  IMAD.WIDE R94, R9, 0x2, R126 ;  /* 0x00000002095e7825 */ /* 0x000fca00078e027e */
[----:B------:R-:W-:Y:S01]  /*2770*/  HMMA.16816.F32.BF16 R20, R100, R84, R20 ;  /* 0x000000546414723c */ /* 0x000fe20000041814 */
[----:B------:R-:W-:Y:S02]  /*2780*/  IMAD.MOV.U32 R99, RZ, RZ, R93 ;  /* 0x000000ffff637224 */ /* 0x000fe400078e005d */
[----:B------:R-:W-:Y:S02]  /*2790*/  IMAD.MOV.U32 R129, RZ, RZ, R95 ;  /* 0x000000ffff817224 */ /* 0x000fe400078e005f */
[----:B------:R-:W-:-:S03]  /*27a0*/  IMAD.MOV.U32 R127, RZ, RZ, R97 ;  /* 0x000000ffff7f7224 */ /* 0x000fc600078e0061 */
[----:B------:R-:W-:Y:S01]  /*27b0*/  HMMA.16816.F32.BF16 R88, R100, R86, R88 ;  /* 0x000000566458723c */ /* 0x000fe20000041858 */
[----:B------:R-:W-:Y:S02]  /*27c0*/  IMAD.MOV.U32 R98, RZ, RZ, R130 ;  /* 0x000000ffff627224 */ /* 0x000fe400078e0082 */
[----:B------:R-:W-:-:S04]  /*27d0*/  IMAD.WIDE R116, R9, 0x2, R116 ;  /* 0x0000000209747825 */ /* 0x000fc800078e0274 */
[----:B------:R-:W-:Y:S02]  /*27e0*/  IMAD.MOV.U32 R86, RZ, RZ, R108 ;  /* 0x000000ffff567224 */ /* 0x000fe400078e006c */
[----:B------:R-:W-:Y:S02]  /*27f0*/  IMAD.MOV.U32 R115, RZ, RZ, R109 ;  /* 0x000000ffff737224 */ /* 0x000fe400078e006d */
[----:B------:R-:W-:-:S04]  /*2800*/  IMAD.WIDE R112, R9, 0x2, R112 ;  /* 0x0000000209707825 */ /* 0x000fc800078e0270 */
[----:B------:R-:W-:-:S04]  /*2810*/  IMAD.WIDE R106, R8, 0x2, R106 ;  /* 0x00000002086a7825 */ /* 0x000fc800078e026a */
[----:B------:R-:W-:Y:S02]  /*2820*/  IMAD.MOV.U32 R114, RZ, RZ, R110 ;  /* 0x000000ffff727224 */ /* 0x000fe400078e006e */
[----:B------:R-:W-:Y:S01]  /*2830*/  IMAD.MOV.U32 R125, RZ, RZ, R111 ;  /* 0x000000ffff7d7224 */ /* 0x000fe200078e006f */
[----:B------:R-:W-:Y:S05]  /*2840*/  @P0 BRA `(.L_x_2) ;  /* 0xfffff4e000000947 */ /* 0x000fea000383ffff */
[----:B------:R-:W-:Y:S02]  /*2850*/  F2FP.BF16.PACK_AB R2, R27, R31 ;  /* 0x0000001f1b02723e */ /* 0x000fe400000010ff */
[----:B------:R-:W-:Y:S02]  /*2860*/  F2FP.BF16.PACK_AB R4, R43, R47 ;  /* 0x0000002f2b04723e */ /* 0x000fe400000010ff */
[----:B------:R-:W-:Y:S02]  /*2870*/  F2FP.BF16.PACK_AB R6, R59, R63 ;  /* 0x0000003f3b06723e */ /* 0x000fe400000010ff */
[----:B------:R-:W-:Y:S02]  /*2880*/  F2FP.BF16.PACK_AB R8, R71, R67 ;  /* 0x000000434708723e */ /* 0x000fe400000010ff */
[----:B------:R-:W-:-:S02]  /*2890*/  F2FP.BF16.PACK_AB R10, R25, R29 ;  /* 0x0000001d190a723e */ /* 0x000fc400000010ff */
[----:B------:R-:W-:Y:S02]  /*28a0*/  F2FP.BF16.PACK_AB R12, R41, R45 ;  /* 0x0000002d290c723e */ /* 0x000fe400000010ff */
        /* <DEDUP_REMOVED lines=26> */
.L_x_1:
[----:B------:R-:W-:Y:S01]  /*2a50*/  BAR.SYNC.DEFER_BLOCKING 0x0 ;  /* 0x0000000000007b1d */ /* 0x000fe20000010000 */
[----:B------:R-:W-:Y:S01]  /*2a60*/  LOP3.LUT R0, R141, 0xc00, RZ, 0xc0, !PT ;  /* 0x00000c008d007812 */ /* 0x000fe200078ec0ff */
[----:B------:R-:W-:Y:S01]  /*2a70*/  IMAD.SHL.U32 R152, R152, 0x8, RZ ;  /* 0x0000000898987824 */ /* 0x000fe200078e00ff */
[----:B------:R-:W-:Y:S01]  /*2a80*/  SHF.R.S32.HI R18, RZ, 0x4, R153 ;  /* 0x00000004ff127819 */ /* 0x000fe20000011499 */
[----:B------:R-:W-:Y:S01]  /*2a90*/  IMAD R37, R142, c[0x0][0x194], RZ ;  /* 0x000065008e257a24 */ /* 0x000fe200078e02ff */
[----:B------:R-:W-:Y:S01]  /*2aa0*/  LOP3.LUT R153, R153, 0xc, RZ, 0xc0, !PT ;  /* 0x0000000c99997812 */ /* 0x000fe200078ec0ff */
[----:B------:R-:W-:Y:S01]  /*2ab0*/  IMAD R151, R151, 0x8, R0 ;  /* 0x0000000897977824 */ /* 0x000fe200078e0200 */
[----:B------:R-:W-:Y:S01]  /*2ac0*/  SGXT R0, R18, 0x1 ;  /* 0x000000011200781a */ /* 0x000fe20000000200 */
[----:B------:R-:W-:Y:S01]  /*2ad0*/  IMAD.MOV.U32 R48, RZ, RZ, c[0x0][0x198] ;  /* 0x00006600ff307624 */ /* 0x000fe200078e00ff */
[----:B------:R-:W-:Y:S01]  /*2ae0*/  ISETP.GE.AND P0, PT, R142, c[0x0][0x178], PT ;  /* 0x00005e008e007a0c */ /* 0x000fe20003f06270 */
[----:B------:R-:W-:Y:S01]  /*2af0*/  IMAD.SHL.U32 R19, R153, 0x400, RZ ;  /* 0x0000040099137824 */ /* 0x000fe200078e00ff */
[----:B------:R-:W-:Y:S01]  /*2b00*/  LOP3.LUT R0, R151, 0x1008, R0, 0x78, !PT ;  /* 0x0000100897007812 */ /* 0x000fe200078e7800 */
[----:B------:R-:W-:Y:S01]  /*2b10*/  IMAD.SHL.U32 R153, R153, 0x2, RZ ;  /* 0x0000000299997824 */ /* 0x000fe200078e00ff */
[----:B------:R-:W-:-:S02]  /*2b20*/  LEA R36, P1, R37, c[0x0][0x170], 0x1 ;  /* 0x00005c0025247a11 */ /* 0x000fc400078208ff */
[----:B------:R-:W-:Y:S02]  /*2b30*/  LOP3.LUT R18, R0, 0x10, RZ, 0x3c, !PT ;  /* 0x0000001000127812 */ /* 0x000fe400078e3cff */
[----:B------:R-:W-:Y:S02]  /*2b40*/  LOP3.LUT R19, R153, R19, R140, 0xfe, !PT ;  /* 0x0000001399137212 */ /* 0x000fe400078efe8c */
[----:B------:R-:W-:Y:S02]  /*2b50*/  LEA.HI.X.SX32 R37, R37, c[0x0][0x174], 0x1, P1 ;  /* 0x00005d0025257a11 */ /* 0x000fe400008f0eff */
[----:B------:R-:W-:Y:S02]  /*2b60*/  LOP3.LUT R152, R19, R152, RZ, 0xfc, !PT ;  /* 0x0000009813987212 */ /* 0x000fe400078efcff */
[----:B------:R-:W-:Y:S01]  /*2b70*/  LOP3.LUT R21, R143, 0x10, R154, 0xfe, !PT ;  /* 0x000000108f157812 */ /* 0x000fe200078efe9a */
[----:B------:R-:W-:Y:S01]  /*2b80*/  STS.64 [R0], R64 ;  /* 0x0000004000007388 */ /* 0x000fe20000000a00 */
[----:B------:R-:W-:-:S02]  /*2b90*/  LOP3.LUT R61, R152, 0x8, RZ, 0x3c, !PT ;  /* 0x00000008983d7812 */ /* 0x000fc400078e3cff */
[C---:B------:R-:W-:Y:S01]  /*2ba0*/  LOP3.LUT R63, R152.reuse, 0x10, RZ, 0x3c, !PT ;  /* 0x00000010983f7812 */ /* 0x040fe200078e3cff */
[----:B------:R0:W-:Y:S01]  /*2bb0*/  STS.64 [R0+0x200], R16 ;  /* 0x0002001000007388 */ /* 0x0001e20000000a00 */
[----:B------:R-:W-:Y:S02]  /*2bc0*/  LOP3.LUT R79, R152, 0x18, RZ, 0x3c, !PT ;  /* 0x00000018984f7812 */ /* 0x000fe400078e3cff */
[----:B------:R-:W-:Y:S01]  /*2bd0*/  ISETP.LT.AND P5, PT, R21, c[0x0][0x17c], !P0 ;  /* 0x00005f0015007a0c */ /* 0x000fe200047a1270 */
[----:B------:R1:W-:Y:S01]  /*2be0*/  STS.64 [R0+0x80], R56 ;  /* 0x0000803800007388 */ /* 0x0003e20000000a00 */
[C-C-:B------:R-:W-:Y:S02]  /*2bf0*/  LOP3.LUT R29, R143.reuse, 0xa, R154.reuse, 0xfe, !PT ;  /* 0x0000000a8f1d7812 */ /* 0x140fe400078efe9a */
[C-C-:B------:R-:W-:Y:S01]  /*2c00*/  LOP3.LUT R30, R143.reuse, 0xc, R154.reuse, 0xfe, !PT ;  /* 0x0000000c8f1e7812 */ /* 0x140fe200078efe9a */
[----:B------:R2:W-:Y:S01]  /*2c10*/  STS.64 [R0+0x280], R14 ;  /* 0x0002800e00007388 */ /* 0x0005e20000000a00 */
[--C-:B------:R-:W-:Y:S01]  /*2c20*/  LOP3.LUT R55, R143, 0x14, R154.reuse, 0xfe, !PT ;  /* 0x000000148f377812 */ /* 0x100fe200078efe9a */
[----:B------:R-:W-:Y:S01]  /*2c30*/  IMAD R31, R29, c[0x0][0x198], RZ ;  /* 0x000066001d1f7a24 */ /* 0x000fe200078e02ff */
[C-C-:B------:R-:W-:Y:S01]  /*2c40*/  LOP3.LUT R96, R143.reuse, 0x1a, R154.reuse, 0xfe, !PT ;  /* 0x0000001a8f607812 */ /* 0x140fe200078efe9a */
[----:B------:R-:W-:Y:S01]  /*2c50*/  STS.64 [R0+0x100], R40 ;  /* 0x0001002800007388 */ /* 0x000fe20000000a00 */
[----:B0-----:R-:W-:-:S02]  /*2c60*/  LOP3.LUT R16, R143, 0x8, R154, 0xfe, !PT ;  /* 0x000000088f107812 */ /* 0x001fc400078efe9a */
[C-C-:B------:R-:W-:Y:S01]  /*2c70*/  LOP3.LUT R95, R143.reuse, 0x1c, R154.reuse, 0xfe, !PT ;  /* 0x0000001c8f5f7812 */ /* 0x140fe200078efe9a */
[----:B------:R0:W-:Y:S01]  /*2c80*/  STS.64 [R0+0x300], R12 ;  /* 0x0003000c00007388 */ /* 0x0001e20000000a00 */
[C-C-:B-1----:R-:W-:Y:S02]  /*2c90*/  LOP3.LUT R57, R143.reuse, 0x16, R154.reuse, 0xfe, !PT ;  /* 0x000000168f397812 */ /* 0x142fe400078efe9a */
[C-C-:B------:R-:W-:Y:S01]  /*2ca0*/  LOP3.LUT R56, R143.reuse, 0x18, R154.reuse, 0xfe, !PT ;  /* 0x000000188f387812 */ /* 0x140fe200078efe9a */
[----:B------:R-:W-:Y:S01]  /*2cb0*/  STS.64 [R0+0x180], R24 ;  /* 0x0001801800007388 */ /* 0x000fe20000000a00 */
[C-C-:B--2---:R-:W-:Y:S02]  /*2cc0*/  LOP3.LUT R15, R143.reuse, 0x4, R154.reuse, 0xfe, !PT ;  /* 0x000000048f0f7812 */ /* 0x144fe400078efe9a */
        /* <DEDUP_REMOVED lines=8> */
[----:B------:R-:W-:Y:S01]  /*2d50*/  STS.64 [R18+0x2200], R8 ;  /* 0x0022000812007388 */ /* 0x000fe20000000a00 */
[C---:B------:R-:W-:Y:S01]  /*2d60*/  ISETP.LT.AND P1, PT, R12.reuse, c[0x0][0x17c], !P0 ;  /* 0x00005f000c007a0c */ /* 0x040fe20004721270 */
[----:B------:R-:W-:Y:S01]  /*2d70*/  IMAD R17, R12, c[0x0][0x198], RZ ;  /* 0x000066000c117a24 */ /* 0x000fe200078e02ff */
[C---:B------:R-:W-:Y:S01]  /*2d80*/  LOP3.LUT R91, R143.reuse, 0x24, R154, 0xfe, !PT ;  /* 0x000000248f5b7812 */ /* 0x040fe200078efe9a */
[----:B------:R0:W-:Y:S01]  /*2d90*/  STS.64 [R18+0x2080], R58 ;  /* 0x0020803a12007388 */ /* 0x0001e20000000a00 */
[----:B-1----:R-:W-:Y:S01]  /*2da0*/  LOP3.LUT R0, R143, R154, RZ, 0xfc, !PT ;  /* 0x0000009a8f007212 */ /* 0x002fe200078efcff */
[----:B------:R-:W-:Y:S01]  /*2db0*/  IMAD R25, R14, c[0x0][0x198], RZ ;  /* 0x000066000e197a24 */ /* 0x000fe200078e02ff */
[CC--:B------:R-:W-:Y:S01]  /*2dc0*/  LEA R20, P4, R17.reuse, R36.reuse, 0x1 ;  /* 0x0000002411147211 */ /* 0x0c0fe200078808ff */
[----:B------:R-:W-:Y:S01]  /*2dd0*/  STS.64 [R18+0x2280], R6 ;  /* 0x0022800612007388 */ /* 0x000fe20000000a00 */
[C---:B------:R-:W-:Y:S01]  /*2de0*/  ISETP.LT.AND P2, PT, R0.reuse, c[0x0][0x17c], !P0 ;  /* 0x00005f0000007a0c */ /* 0x040fe20004741270 */
[----:B------:R-:W-:Y:S01]  /*2df0*/  IMAD R53, R0, c[0x0][0x198], RZ ;  /* 0x0000660000357a24 */ /* 0x000fe200078e02ff */
[----:B------:R-:W-:Y:S01]  /*2e00*/  LEA.HI.X.SX32 R21, R17, R37, 0x1, P4 ;  /* 0x0000002511157211 */ /* 0x000fe200020f0eff */
[----:B------:R-:W-:Y:S01]  /*2e10*/  STS.64 [R18+0x2100], R42 ;  /* 0x0021002a12007388 */ /* 0x000fe20000000a00 */
[----:B------:R-:W-:-:S02]  /*2e20*/  LEA R22, P4, R23, R36, 0x1 ;  /* 0x0000002417167211 */ /* 0x000fc400078808ff */
[--C-:B------:R-:W-:Y:S01]  /*2e30*/  LOP3.LUT R90, R143, 0x26, R154.reuse, 0xfe, !PT ;  /* 0x000000268f5a7812 */ /* 0x100fe200078efe9a */
[----:B------:R-:W-:Y:S01]  /*2e40*/  STS.64 [R18+0x2300], R4 ;  /* 0x0023000412007388 */ /* 0x000fe20000000a00 */
[----:B------:R-:W-:Y:S02]  /*2e50*/  LEA.HI.X.SX32 R23, R23, R37, 0x1, P4 ;  /* 0x0000002517177211 */ /* 0x000fe400020f0eff */
[----:B------:R-:W-:Y:S01]  /*2e60*/  ISETP.LT.AND P4, PT, R16, c[0x0][0x17c], !P0 ;  /* 0x00005f0010007a0c */ /* 0x000fe20004781270 */
[----:B------:R1:W-:Y:S01]  /*2e70*/  STS.64 [R18+0x2180], R26 ;  /* 0x0021801a12007388 */ /* 0x0003e20000000a00 */
[C-C-:B0-----:R-:W-:Y:S02]  /*2e80*/  LOP3.LUT R58, R143.reuse, 0x12, R154.reuse, 0xfe, !PT ;  /* 0x000000128f3a7812 */ /* 0x141fe400078efe9a */
[C-C-:B------:R-:W-:Y:S01]  /*2e90*/  LOP3.LUT R89, R143.reuse, 0x28, R154.reuse, 0xfe, !PT ;  /* 0x000000288f597812 */ /* 0x140fe200078efe9a */
[----:B------:R0:W-:Y:S01]  /*2ea0*/  STS.64 [R18+0x2380], R2 ;  /* 0x0023800212007388 */ /* 0x0001e20000000a00 */
[----:B------:R-:W-:-:S02]  /*2eb0*/  LOP3.LUT R88, R143, 0x2a, R154, 0xfe, !PT ;  /* 0x0000002a8f587812 */ /* 0x000fc400078efe9a */
[C-C-:B------:R-:W-:Y:S01]  /*2ec0*/  LOP3.LUT R87, R143.reuse, 0x2c, R154.reuse, 0xfe, !PT ;  /* 0x0000002c8f577812 */ /* 0x140fe200078efe9a */
[----:B------:R-:W-:Y:S01]  /*2ed0*/  BAR.SYNC.DEFER_BLOCKING 0x0 ;  /* 0x0000000000007b1d */ /* 0x000fe20000010000 */
[C-C-:B------:R-:W-:Y:S02]  /*2ee0*/  LOP3.LUT R86, R143.reuse, 0x2e, R154.reuse, 0xfe, !PT ;  /* 0x0000002e8f567812 */ /* 0x140fe400078efe9a */
[C-C-:B------:R-:W-:Y:S01]  /*2ef0*/  LOP3.LUT R85, R143.reuse, 0x30, R154.reuse, 0xfe, !PT ;  /* 0x000000308f557812 */ /* 0x140fe200078efe9a */
[----:B-1----:R-:W-:Y:S01]  /*2f00*/  IMAD R27, R16, c[0x0][0x198], RZ ;  /* 0x00006600101b7a24 */ /* 0x002fe200078e02ff */
[C-C-:B------:R-:W-:Y:S02]  /*2f10*/  LOP3.LUT R26, R143.reuse, 0xe, R154.reuse, 0xfe, !PT ;  /* 0x0000000e8f1a7812 */ /* 0x140fe400078efe9a */
[----:B------:R-:W-:Y:S02]  /*2f20*/  LOP3.LUT R84, R143, 0x32, R154, 0xfe, !PT ;  /* 0x000000328f547812 */ /* 0x000fe400078efe9a */
[-C--:B0-----:R-:W-:Y:S01]  /*2f30*/  LEA R18, P3, R53, R36.reuse, 0x1 ;  /* 0x0000002435127211 */ /* 0x081fe200078608ff */
[----:B------:R-:W-:Y:S01]  /*2f40*/  IMAD R54, R26, c[0x0][0x198], RZ ;  /* 0x000066001a367a24 */ /* 0x000fe200078e02ff */
[----:B------:R-:W-:-:S02]  /*2f50*/  LEA R28, P6, R27, R36, 0x1 ;  /* 0x000000241b1c7211 */ /* 0x000fc400078c08ff */
[----:B------:R-:W-:Y:S02]  /*2f60*/  LEA.HI.X.SX32 R19, R53, R37, 0x1, P3 ;  /* 0x0000002535137211 */ /* 0x000fe400018f0eff */
[----:B------:R-:W-:Y:S02]  /*2f70*/  ISETP.LT.AND P3, PT, R15, c[0x0][0x17c], !P0 ;  /* 0x00005f000f007a0c */ /* 0x000fe40004761270 */
[C-C-:B------:R-:W-:Y:S02]  /*2f80*/  LOP3.LUT R83, R143.reuse, 0x34, R154.reuse, 0xfe, !PT ;  /* 0x000000348f537812 */ /* 0x140fe400078efe9a */
[C-C-:B------:R-:W-:Y:S02]  /*2f90*/  LOP3.LUT R82, R143.reuse, 0x36, R154.reuse, 0xfe, !PT ;  /* 0x000000368f527812 */ /* 0x140fe400078efe9a */
[C-C-:B------:R-:W-:Y:S02]  /*2fa0*/  LOP3.LUT R81, R143.reuse, 0x38, R154.reuse, 0xfe, !PT ;  /* 0x000000388f517812 */ /* 0x140fe400078efe9a */
[C-C-:B------:R-:W-:Y:S01]  /*2fb0*/  LOP3.LUT R80, R143.reuse, 0x3a, R154.reuse, 0xfe, !PT ;  /* 0x0000003a8f507812 */ /* 0x140fe200078efe9a */
[----:B------:R-:W0:Y:S01]  /*2fc0*/  LDS.64 R4, [R152] ;  /* 0x0000000098047984 */ /* 0x000e220000000a00 */
[----:B------:R-:W-:-:S02]  /*2fd0*/  LOP3.LUT R78, R143, 0x3c, R154, 0xfe, !PT ;  /* 0x0000003c8f4e7812 */ /* 0x000fc400078efe9a */
[C-C-:B------:R-:W-:Y:S01]  /*2fe0*/  LOP3.LUT R77, R143.reuse, 0x3e, R154.reuse, 0xfe, !PT ;  /* 0x0000003e8f4d7812 */ /* 0x140fe200078efe9a */
[----:B------:R-:W1:Y:S01]  /*2ff0*/  LDS.64 R10, [R61] ;  /* 0x000000003d0a7984 */ /* 0x000e620000000a00 */
[C-C-:B------:R-:W-:Y:S02]  /*3000*/  LOP3.LUT R76, R143.reuse, 0x40, R154.reuse, 0xfe, !PT ;  /* 0x000000408f4c7812 */ /* 0x140fe400078efe9a */
[C-C-:B------:R-:W-:Y:S01]  /*3010*/  LOP3.LUT R75, R143.reuse, 0x42, R154.reuse, 0xfe, !PT ;  /* 0x000000428f4b7812 */ /* 0x140fe200078efe9a */
[----:B------:R-:W2:Y:S01]  /*3020*/  LDS.64 R8, [R63] ;  /* 0x000000003f087984 */ /* 0x000ea20000000a00 */
[C-C-:B------:R-:W-:Y:S02]  /*3030*/  LOP3.LUT R74, R143.reuse, 0x44, R154.reuse, 0xfe, !PT ;  /* 0x000000448f4a7812 */ /* 0x140fe400078efe9a */
[C-C-:B------:R-:W-:Y:S01]  /*3040*/  LOP3.LUT R73, R143.reuse, 0x46, R154.reuse, 0xfe, !PT ;  /* 0x000000468f497812 */ /* 0x140fe200078efe9a */
[----:B------:R-:W3:Y:S01]  /*3050*/  LDS.64 R6, [R79] ;  /* 0x000000004f067984 */ /* 0x000ee20000000a00 */
[----:B------:R-:W-:-:S02]  /*3060*/  LOP3.LUT R72, R143, 0x48, R154, 0xfe, !PT ;  /* 0x000000488f487812 */ /* 0x000fc400078efe9a */
[C-C-:B------:R-:W-:Y:S01]  /*3070*/  LOP3.LUT R71, R143.reuse, 0x4a, R154.reuse, 0xfe, !PT ;  /* 0x0000004a8f477812 */ /* 0x140fe200078efe9a */
[----:B------:R-:W4:Y:S01]  /*3080*/  LDS.64 R2, [R152+0x400] ;  /* 0x0004000098027984 */ /* 0x000f220000000a00 */
[C-C-:B------:R-:W-:Y:S02]  /*3090*/  LOP3.LUT R70, R143.reuse, 0x4c, R154.reuse, 0xfe, !PT ;  /* 0x0000004c8f467812 */ /* 0x140fe400078efe9a */
[C-C-:B------:R-:W-:Y:S01]  /*30a0*/  LOP3.LUT R69, R143.reuse, 0x4e, R154.reuse, 0xfe, !PT ;  /* 0x0000004e8f457812 */ /* 0x140fe200078efe9a */
[----:B------:R-:W5:Y:S01]  /*30b0*/  LDS.64 R12, [R61+0x400] ;  /* 0x000400003d0c7984 */ /* 0x000f620000000a00 */
[C-C-:B------:R-:W-:Y:S02]  /*30c0*/  LOP3.LUT R68, R143.reuse, 0x50, R154.reuse, 0xfe, !PT ;  /* 0x000000508f447812 */ /* 0x140fe400078efe9a */
[C-C-:B------:R-:W-:Y:S01]  /*30d0*/  LOP3.LUT R67, R143.reuse, 0x52, R154.reuse, 0xfe, !PT ;  /* 0x000000528f437812 */ /* 0x140fe200078efe9a */
[----:B------:R-:W-:Y:S01]  /*30e0*/  LDS.64 R16, [R79+0x400] ;  /* 0x000400004f107984 */ /* 0x000fe20000000a00 */
[----:B------:R-:W-:-:S02]  /*30f0*/  LOP3.LUT R66, R143, 0x54, R154, 0xfe, !PT ;  /* 0x000000548f427812 */ /* 0x000fc400078efe9a */
[C-C-:B------:R-:W-:Y:S02]  /*3100*/  LOP3.LUT R65, R143.reuse, 0x56, R154.reuse, 0xfe, !PT ;  /* 0x000000568f417812 */ /* 0x140fe400078efe9a */
[C-C-:B------:R-:W-:Y:S02]  /*3110*/  LOP3.LUT R64, R143.reuse, 0x58, R154.reuse, 0xfe, !PT ;  /* 0x000000588f407812 */ /* 0x140fe400078efe9a */
[C-C-:B------:R-:W-:Y:S02]  /*3120*/  LOP3.LUT R51, R143.reuse, 0x5e, R154.reuse, 0xfe, !PT ;  /* 0x0000005e8f337812 */ /* 0x140fe400078efe9a */
[C-C-:B------:R-:W-:Y:S02]  /*3130*/  LOP3.LUT R62, R143.reuse, 0x5a, R154.reuse, 0xfe, !PT ;  /* 0x0000005a8f3e7812 */ /* 0x140fe400078efe9a */
[C-C-:B------:R-:W-:Y:S02]  /*3140*/  LOP3.LUT R60, R143.reuse, 0x5c, R154.reuse, 0xfe, !PT ;  /* 0x0000005c8f3c7812 */ /* 0x140fe400078efe9a */
[----:B------:R-:W-:-:S02]  /*3150*/  LOP3.LUT R50, R143, 0x60, R154, 0xfe, !PT ;  /* 0x000000608f327812 */ /* 0x000fc400078efe9a */
[C-C-:B------:R-:W-:Y:S01]  /*3160*/  LOP3.LUT R49, R143.reuse, 0x62, R154.reuse, 0xfe, !PT ;  /* 0x000000628f317812 */ /* 0x140fe200078efe9a */
[----:B0-----:R0:W-:Y:S01]  /*3170*/  @P2 STG.E.U16 [R18.64], R4 ;  /* 0x0000000412002986 */ /* 0x0011e2000c101506 */
[----:B------:R-:W-:Y:S02]  /*3180*/  ISETP.LT.AND P2, PT, R14, c[0x0][0x17c], !P0 ;  /* 0x00005f000e007a0c */ /* 0x000fe40004741270 */
[C-C-:B------:R-:W-:Y:S01]  /*3190*/  LOP3.LUT R46, R143.reuse, 0x64, R154.reuse, 0xfe, !PT ;  /* 0x000000648f2e7812 */ /* 0x140fe200078efe9a */
[----:B------:R-:W5:Y:S01]  /*31a0*/  LDS.64 R14, [R63+0x400] ;  /* 0x000400003f0e7984 */ /* 0x000f620000000a00 */
[C-C-:B------:R-:W-:Y:S02]  /*31b0*/  LOP3.LUT R47, R143.reuse, 0x66, R154.reuse, 0xfe, !PT ;  /* 0x000000668f2f7812 */ /* 0x140fe400078efe9a */
[----:B------:R-:W-:Y:S01]  /*31c0*/  LOP3.LUT R45, R143, 0x68, R154, 0xfe, !PT ;  /* 0x000000688f2d7812 */ /* 0x000fe200078efe9a */
[----:B-1----:R-:W-:Y:S01]  /*31d0*/  @P1 STG.E.U16 [R20.64], R10 ;  /* 0x0000000a14001986 */ /* 0x002fe2000c101506 */
[----:B------:R-:W-:-:S02]  /*31e0*/  LEA R24, P1, R25, R36, 0x1 ;  /* 0x0000002419187211 */ /* 0x000fc400078208ff */
[----:B------:R-:W-:Y:S01]  /*31f0*/  LOP3.LUT R43, R143, 0x6c, R154, 0xfe, !PT ;  /* 0x0000006c8f2b7812 */ /* 0x000fe200078efe9a */
[----:B--2---:R1:W-:Y:S01]  /*3200*/  @P3 STG.E.U16 [R22.64], R8 ;  /* 0x0000000816003986 */ /* 0x0043e2000c101506 */
[-C--:B------:R-:W-:Y:S02]  /*3210*/  LEA.HI.X.SX32 R25, R25, R37.reuse, 0x1, P1 ;  /* 0x0000002519197211 */ /* 0x080fe400008f0eff */
[----:B------:R-:W-:Y:S01]  /*3220*/  ISETP.LT.AND P3, PT, R29, c[0x0][0x17c], !P0 ;  /* 0x00005f001d007a0c */ /* 0x000fe20004761270 */
[----:B------:R-:W2:Y:S01]  /*3230*/  LDS.64 R18, [R152+0x800] ;  /* 0x0008000098127984 */ /* 0x000ea20000000a00 */
[----:B------:R-:W-:Y:S01]  /*3240*/  LEA.HI.X.SX32 R29, R27, R37, 0x1, P6 ;  /* 0x000000251b1d7211 */ /* 0x000fe200030f0eff */
[C---:B------:R-:W-:Y:S01]  /*3250*/  IMAD R27, R30.reuse, c[0x0][0x198], RZ ;  /* 0x000066001e1b7a24 */ /* 0x040fe200078e02ff */
[----:B------:R-:W-:Y:S01]  /*3260*/  ISETP.LT.AND P1, PT, R30, c[0x0][0x17c], !P0 ;  /* 0x00005f001e007a0c */ /* 0x000fe20004721270 */
[----:B---3--:R-:W-:Y:S01]  /*3270*/  @P2 STG.E.U16 [R24.64], R6 ;  /* 0x0000000618002986 */ /* 0x008fe2000c101506 */
[----:B------:R-:W-:-:S02]  /*3280*/  LEA R30, P2, R31, R36, 0x1 ;  /* 0x000000241f1e7211 */ /* 0x000fc400078408ff */
[-C--:B------:R-:W-:Y:S01]  /*3290*/  LEA R52, P6, R54, R36.reuse, 0x1 ;  /* 0x0000002436347211 */ /* 0x080fe200078c08ff */
[----:B------:R-:W3:Y:S01]  /*32a0*/  LDS.64 R20, [R61+0x800] ;  /* 0x000800003d147984 */ /* 0x000ee20000000a00 */
[-C--:B------:R-:W-:Y:S02]  /*32b0*/  LEA.HI.X.SX32 R31, R31, R37.reuse, 0x1, P2 ;  /* 0x000000251f1f7211 */ /* 0x080fe400010f0eff */
[----:B------:R-:W-:Y:S01]  /*32c0*/  ISETP.LT.AND P2, PT, R26, c[0x0][0x17c], !P0 ;  /* 0x00005f001a007a0c */ /* 0x000fe20004741270 */
[----:B----4-:R4:W-:Y:S01]  /*32d0*/  @P4 STG.E.U16 [R28.64], R2 ;  /* 0x000000021c004986 */ /* 0x0109e2000c101506 */
[C---:B------:R-:W-:Y:S02]  /*32e0*/  LEA R32, P4, R27.reuse, R36, 0x1 ;  /* 0x000000241b207211 */ /* 0x040fe400078808ff */
[----:B0-----:R-:W-:Y:S01]  /*32f0*/  PRMT R4, R4, 0x7632, R4 ;  /* 0x0000763204047816 */ /* 0x001fe20000000004 */
[----:B------:R-:W0:Y:S01]  /*3300*/  LDS.64 R22, [R63+0x800] ;  /* 0x000800003f167984 */ /* 0x000e220000000a00 */
[----:B------:R-:W-:-:S02]  /*3310*/  LEA.HI.X.SX32 R33, R27, R37, 0x1, P4 ;  /* 0x000000251b217211 */ /* 0x000fc400020f0eff */
[----:B------:R-:W-:Y:S01]  /*3320*/  ISETP.LT.AND P4, PT, R58, c[0x0][0x17c], !P0 ;  /* 0x00005f003a007a0c */ /* 0x000fe20004781270 */
[----:B-----5:R-:W-:Y:S01]  /*3330*/  @P3 STG.E.U16 [R30.64], R12 ;  /* 0x0000000c1e003986 */ /* 0x020fe2000c101506 */
[----:B------:R-:W-:Y:S01]  /*3340*/  ISETP.LT.AND P3, PT, R55, c[0x0][0x17c], !P0 ;  /* 0x00005f0037007a0c */ /* 0x000fe20004761270 */
[----:B------:R-:W-:Y:S01]  /*3350*/  IMAD R55, R48, 0x10, R53 ;  /* 0x0000001030377824 */ /* 0x000fe200078e0235 */
[-C--:B------:R-:W-:Y:S01]  /*3360*/  LEA.HI.X.SX32 R53, R54, R37.reuse, 0x1, P6 ;  /* 0x0000002536357211 */ /* 0x080fe200030f0eff */
[----:B------:R-:W5:Y:S01]  /*3370*/  LDS.64 R26, [R79+0x800] ;  /* 0x000800004f1a7984 */ /* 0x000f620000000a00 */
[----:B-1----:R-:W-:Y:S02]  /*3380*/  PRMT R8, R8, 0x7632, R8 ;  /* 0x0000763208087816 */ /* 0x002fe40000000008 */
[----:B------:R-:W-:Y:S01]  /*3390*/  LEA R54, P6, R55, R36, 0x1 ;  /* 0x0000002437367211 */ /* 0x000fe200078c08ff */
[----:B------:R1:W-:Y:S01]  /*33a0*/  @P1 STG.E.U16 [R32.64], R14 ;  /* 0x0000000e20001986 */ /* 0x0003e2000c101506 */
[----:B------:R-:W-:Y:S01]  /*33b0*/  ISETP.LT.AND P1, PT, R57, c[0x0][0x17c], !P0 ;  /* 0x00005f0039007a0c */ /* 0x000fe20004721270 */
[----:B------:R-:W-:Y:S01]  /*33c0*/  IMAD R57, R48, 0x2, R55 ;  /* 0x0000000230397824 */ /* 0x000fe200078e0237 */
[----:B------:R-:W-:Y:S01]  /*33d0*/  LEA.HI.X.SX32 R55, R55, R37, 0x1, P6 ;  /* 0x0000002537377211 */ /* 0x000fe200030f0eff */
[----:B------:R-:W5:Y:S01]  /*33e0*/  LDS.64 R24, [R152+0xc00] ;  /* 0x000c000098187984 */ /* 0x000f620000000a00 */
[----:B----4-:R-:W-:Y:S01]  /*33f0*/  PRMT R2, R2, 0x7632, R2 ;  /* 0x0000763202027816 */ /* 0x010fe20000000002 */
[----:B------:R-:W-:Y:S01]  /*3400*/  IMAD R59, R48, 0x2, R57 ;  /* 0x00000002303b7824 */ /* 0x000fe200078e0239 */
[----:B------:R-:W-:Y:S01]  /*3410*/  LOP3.LUT R44, R143, 0x6a, R154, 0xfe, !PT ;  /* 0x0000006a8f2c7812 */ /* 0x000fe200078efe9a */
[----:B------:R4:W-:Y:S01]  /*3420*/  @P2 STG.E.U16 [R52.64], R16 ;  /* 0x0000001034002986 */ /* 0x0009e2000c101506 */
[----:B------:R-:W-:-:S02]  /*3430*/  ISETP.LT.AND P2, PT, R56, c[0x0][0x17c], !P0 ;  /* 0x00005f0038007a0c */ /* 0x000fc40004741270 */
[CC--:B------:R-:W-:Y:S01]  /*3440*/  LEA R56, P6, R57.reuse, R36.reuse, 0x1 ;  /* 0x0000002439387211 */ /* 0x0c0fe200078c08ff */
[----:B------:R2:W5:Y:S01]  /*3450*/  LDS.64 R28, [R61+0xc00] ;  /* 0x000c00003d1c7984 */ /* 0x0005620000000a00 */
[----:B-1----:R-:W-:Y:S02]  /*3460*/  PRMT R14, R14, 0x7632, R14 ;  /* 0x000076320e0e7816 */ /* 0x002fe4000000000e */
[-C--:B------:R-:W-:Y:S01]  /*3470*/  LEA.HI.X.SX32 R57, R57, R37.reuse, 0x1, P6 ;  /* 0x0000002539397211 */ /* 0x080fe200030f0eff */
[----:B------:R1:W5:Y:S01]  /*3480*/  LDS.64 R30, [R63+0xc00] ;  /* 0x000c00003f1e7984 */ /* 0x0003620000000a00 */
[----:B------:R-:W-:Y:S02]  /*3490*/  LEA R58, P6, R59, R36, 0x1 ;  /* 0x000000243b3a7211 */ /* 0x000fe400078c08ff */
[----:B------:R-:W-:Y:S01]  /*34a0*/  LOP3.LUT R42, R143, 0x6e, R154, 0xfe, !PT ;  /* 0x0000006e8f2a7812 */ /* 0x000fe200078efe9a */
[----:B------:R-:W5:Y:S01]  /*34b0*/  LDS.64 R32, [R79+0xc00] ;  /* 0x000c00004f207984 */ /* 0x000f620000000a00 */
[----:B----4-:R-:W-:Y:S01]  /*34c0*/  IMAD R53, R48, 0x2, R59 ;  /* 0x0000000230357824 */ /* 0x010fe200078e023b */
[----:B------:R-:W-:-:S02]  /*34d0*/  LEA.HI.X.SX32 R59, R59, R37, 0x1, P6 ;  /* 0x000000253b3b7211 */ /* 0x000fc400030f0eff */
[----:B--2---:R2:W-:Y:S01]  /*34e0*/  @P5 STG.E.U16 [R54.64], R18 ;  /* 0x0000001236005986 */ /* 0x0045e2000c101506 */
[C---:B------:R-:W-:Y:S01]  /*34f0*/  IMAD R61, R48.reuse, 0x2, R53 ;  /* 0x00000002303d7824 */ /* 0x040fe200078e0235 */
[CC--:B------:R-:W-:Y:S02]  /*3500*/  LEA R52, P6, R53.reuse, R36.reuse, 0x1 ;  /* 0x0000002435347211 */ /* 0x0c0fe400078c08ff */
[----:B---3--:R3:W-:Y:S01]  /*3510*/  @P4 STG.E.U16 [R56.64], R20 ;  /* 0x0000001438004986 */ /* 0x0087e2000c101506 */
[----:B-1----:R-:W-:Y:S01]  /*3520*/  IMAD R63, R48, 0x2, R61 ;  /* 0x00000002303f7824 */ /* 0x002fe200078e023d */
[----:B------:R-:W-:Y:S02]  /*3530*/  LEA.HI.X.SX32 R53, R53, R37, 0x1, P6 ;  /* 0x0000002535357211 */ /* 0x000fe400030f0eff */
[----:B0-----:R0:W-:Y:S01]  /*3540*/  @P3 STG.E.U16 [R58.64], R22 ;  /* 0x000000163a003986 */ /* 0x0011e2000c101506 */
[----:B------:R-:W-:Y:S02]  /*3550*/  ISETP.LT.AND P5, PT, R96, c[0x0][0x17c], !P0 ;  /* 0x00005f0060007a0c */ /* 0x000fe400047a1270 */
[----:B------:R-:W-:Y:S01]  /*3560*/  ISETP.LT.AND P4, PT, R95, c[0x0][0x17c], !P0 ;  /* 0x00005f005f007a0c */ /* 0x000fe20004781270 */
[----:B-----5:R1:W-:Y:S01]  /*3570*/  @P1 STG.E.U16 [R52.64], R26 ;  /* 0x0000001a34001986 */ /* 0x0203e2000c101506 */
[----:B--2---:R-:W-:-:S02]  /*3580*/  LEA R54, P6, R61, R36, 0x1 ;  /* 0x000000243d367211 */ /* 0x004fc400078c08ff */
[----:B------:R-:W-:Y:S02]  /*3590*/  ISETP.LT.AND P3, PT, R94, c[0x0][0x17c], !P0 ;  /* 0x00005f005e007a0c */ /* 0x000fe40004761270 */
[-C--:B------:R-:W-:Y:S01]  /*35a0*/  LEA.HI.X.SX32 R55, R61, R37.reuse, 0x1, P6 ;  /* 0x000000253d377211 */ /* 0x080fe200030f0eff */
[C---:B------:R-:W-:Y:S01]  /*35b0*/  IMAD R61, R48.reuse, 0x2, R63 ;  /* 0x00000002303d7824 */ /* 0x040fe200078e023f */
[-C--:B---3--:R-:W-:Y:S02]  /*35c0*/  LEA R56, P6, R63, R36.reuse, 0x1 ;  /* 0x000000243f387211 */ /* 0x088fe400078c08ff */
[----:B------:R-:W-:Y:S01]  /*35d0*/  ISETP.LT.AND P1, PT, R93, c[0x0][0x17c], !P0 ;  /* 0x00005f005d007a0c */ /* 0x000fe20004721270 */
[----:B------:R2:W-:Y:S01]  /*35e0*/  @P2 STG.E.U16 [R54.64], R24 ;  /* 0x0000001836002986 */ /* 0x0005e2000c101506 */
[----:B------:R-:W-:Y:S01]  /*35f0*/  LEA.HI.X.SX32 R57, R63, R37, 0x1, P6 ;  /* 0x000000253f397211 */ /* 0x000fe200030f0eff */
[----:B------:R-:W-:Y:S01]  /*3600*/  IMAD R63, R48, 0x2, R61 ;  /* 0x00000002303f7824 */ /* 0x000fe200078e023d */
[----:B0-----:R-:W-:-:S02]  /*3610*/  LEA R58, P6, R61, R36, 0x1 ;  /* 0x000000243d3a7211 */ /* 0x001fc400078c08ff */
[----:B------:R-:W-:Y:S01]  /*3620*/  ISETP.LT.AND P2, PT, R92, c[0x0][0x17c], !P0 ;  /* 0x00005f005c007a0c */ /* 0x000fe20004741270 */
[----:B------:R0:W-:Y:S01]  /*3630*/  @P5 STG.E.U16 [R56.64], R28 ;  /* 0x0000001c38005986 */ /* 0x0001e2000c101506 */
[-C--:B------:R-:W-:Y:S01]  /*3640*/  LEA.HI.X.SX32 R59, R61, R37.reuse, 0x1, P6 ;  /* 0x000000253d3b7211 */ /* 0x080fe200030f0eff */
[C---:B------:R-:W-:Y:S01]  /*3650*/  IMAD R61, R48.reuse, 0x2, R63 ;  /* 0x00000002303d7824 */ /* 0x040fe200078e023f */
[-C--:B-1----:R-:W-:Y:S02]  /*3660*/  LEA R52, P6, R63, R36.reuse, 0x1 ;  /* 0x000000243f347211 */ /* 0x082fe400078c08ff */
[----:B------:R-:W-:Y:S01]  /*3670*/  ISETP.LT.AND P5, PT, R91, c[0x0][0x17c], !P0 ;  /* 0x00005f005b007a0c */ /* 0x000fe200047a1270 */
[----:B------:R1:W-:Y:S01]  /*3680*/  @P4 STG.E.U16 [R58.64], R30 ;  /* 0x0000001e3a004986 */ /* 0x0003e2000c101506 */
[----:B------:R-:W-:Y:S01]  /*3690*/  LEA.HI.X.SX32 R53, R63, R37, 0x1, P6 ;  /* 0x000000253f357211 */ /* 0x000fe200030f0eff */
[----:B------:R-:W-:Y:S01]  /*36a0*/  IMAD R63, R48, 0x2, R61 ;  /* 0x00000002303f7824 */ /* 0x000fe200078e023d */
[----:B--2---:R-:W-:-:S02]  /*36b0*/  LEA R54, P6, R61, R36, 0x1 ;  /* 0x000000243d367211 */ /* 0x004fc400078c08ff */
[----:B------:R-:W-:Y:S01]  /*36c0*/  ISETP.LT.AND P4, PT, R90, c[0x0][0x17c], !P0 ;  /* 0x00005f005a007a0c */ /* 0x000fe20004781270 */
[----:B------:R2:W-:Y:S01]  /*36d0*/  @P3 STG.E.U16 [R52.64], R32 ;  /* 0x0000002034003986 */ /* 0x0005e2000c101506 */
[-C--:B------:R-:W-:Y:S01]  /*36e0*/  LEA.HI.X.SX32 R55, R61, R37.reuse, 0x1, P6 ;  /* 0x000000253d377211 */ /* 0x080fe200030f0eff */
[----:B------:R-:W-:Y:S01]  /*36f0*/  IMAD R61, R48, 0x2, R63 ;  /* 0x00000002303d7824 */ /* 0x000fe200078e023f */
[CC--:B0-----:R-:W-:Y:S02]  /*3700*/  LEA R56, P6, R63.reuse, R36.reuse, 0x1 ;  /* 0x000000243f387211 */ /* 0x0c1fe400078c08ff */
[----:B------:R-:W-:Y:S01]  /*3710*/  PRMT R28, R10, 0x7632, R28 ;  /* 0x000076320a1c7816 */ /* 0x000fe2000000001c */
[----:B------:R0:W-:Y:S01]  /*3720*/  @P1 STG.E.U16 [R54.64], R4 ;  /* 0x0000000436001986 */ /* 0x0001e2000c101506 */
[----:B------:R-:W-:Y:S02]  /*3730*/  LEA.HI.X.SX32 R57, R63, R37, 0x1, P6 ;  /* 0x000000253f397211 */ /* 0x000fe400030f0eff */
[----:B-1----:R-:W-:-:S02]  /*3740*/  LEA R58, P6, R61, R36, 0x1 ;  /* 0x000000243d3a7211 */ /* 0x002fc400078c08ff */
[----:B------:R-:W-:Y:S01]  /*3750*/  ISETP.LT.AND P3, PT, R89, c[0x0][0x17c], !P0 ;  /* 0x00005f0059007a0c */ /* 0x000fe20004761270 */
[----:B--2---:R-:W-:Y:S01]  /*3760*/  IMAD R53, R48, 0x2, R61 ;  /* 0x0000000230357824 */ /* 0x004fe200078e023d */
[-C--:B------:R-:W-:Y:S01]  /*3770*/  LEA.HI.X.SX32 R59, R61, R37.reuse, 0x1, P6 ;  /* 0x000000253d3b7211 */ /* 0x080fe200030f0eff */
[----:B------:R1:W-:Y:S01]  /*3780*/  @P2 STG.E.U16 [R56.64], R28 ;  /* 0x0000001c38002986 */ /* 0x0003e2000c101506 */
[----:B------:R-:W-:Y:S01]  /*3790*/  ISETP.LT.AND P1, PT, R88, c[0x0][0x17c], !P0 ;  /* 0x00005f0058007a0c */ /* 0x000fe20004721270 */
[----:B------:R-:W-:Y:S01]  /*37a0*/  IMAD R61, R48, 0x2, R53 ;  /* 0x00000002303d7824 */ /* 0x000fe200078e0235 */
[C---:B------:R-:W-:Y:S01]  /*37b0*/  LEA R52, P6, R53.reuse, R36, 0x1 ;  /* 0x0000002435347211 */ /* 0x040fe200078c08ff */
[----:B------:R2:W-:Y:S01]  /*37c0*/  @P5 STG.E.U16 [R58.64], R8 ;  /* 0x000000083a005986 */ /* 0x0005e2000c101506 */
[----:B------:R-:W-:Y:S02]  /*37d0*/  PRMT R26, R6, 0x7632, R26 ;  /* 0x00007632061a7816 */ /* 0x000fe4000000001a */
[----:B------:R-:W-:-:S02]  /*37e0*/  LEA.HI.X.SX32 R53, R53, R37, 0x1, P6 ;  /* 0x0000002535357211 */ /* 0x000fc400030f0eff */
[-C--:B0-----:R-:W-:Y:S02]  /*37f0*/  LEA R54, P6, R61, R36.reuse, 0x1 ;  /* 0x000000243d367211 */ /* 0x081fe400078c08ff */
[----:B------:R-:W-:Y:S01]  /*3800*/  ISETP.LT.AND P2, PT, R87, c[0x0][0x17c], !P0 ;  /* 0x00005f0057007a0c */ /* 0x000fe20004741270 */
[----:B-1----:R-:W-:Y:S01]  /*3810*/  IMAD R57, R48, 0x2, R61 ;  /* 0x0000000230397824 */ /* 0x002fe200078e023d */
[-C--:B------:R-:W-:Y:S01]  /*3820*/  LEA.HI.X.SX32 R55, R61, R37.reuse, 0x1, P6 ;  /* 0x000000253d377211 */ /* 0x080fe200030f0eff */
[----:B------:R0:W-:Y:S01]  /*3830*/  @P4 STG.E.U16 [R52.64], R26 ;  /* 0x0000001a34004986 */ /* 0x0001e2000c101506 */
[----:B------:R-:W-:Y:S01]  /*3840*/  PRMT R28, R12, 0x7632, R28 ;  /* 0x000076320c1c7816 */ /* 0x000fe2000000001c */
[----:B--2---:R-:W-:Y:S01]  /*3850*/  IMAD R59, R48, 0x2, R57 ;  /* 0x00000002303b7824 */ /* 0x004fe200078e0239 */
[C---:B------:R-:W-:Y:S01]  /*3860*/  LEA R56, P6, R57.reuse, R36, 0x1 ;  /* 0x0000002439387211 */ /* 0x040fe200078c08ff */
[----:B------:R1:W-:Y:S01]  /*3870*/  @P3 STG.E.U16 [R54.64], R2 ;  /* 0x0000000236003986 */ /* 0x0003e2000c101506 */
[----:B------:R-:W-:Y:S01]  /*3880*/  ISETP.LT.AND P5, PT, R86, c[0x0][0x17c], !P0 ;  /* 0x00005f0056007a0c */ /* 0x000fe200047a1270 */
[----:B------:R-:W-:Y:S01]  /*3890*/  IMAD R61, R48, 0x2, R59 ;  /* 0x00000002303d7824 */ /* 0x000fe200078e023b */
[----:B------:R-:W-:-:S02]  /*38a0*/  LEA.HI.X.SX32 R57, R57, R37, 0x1, P6 ;  /* 0x0000002539397211 */ /* 0x000fc400030f0eff */
[-C--:B------:R-:W-:Y:S02]  /*38b0*/  LEA R58, P6, R59, R36.reuse, 0x1 ;  /* 0x000000243b3a7211 */ /* 0x080fe400078c08ff */
[----:B------:R-:W-:Y:S01]  /*38c0*/  ISETP.LT.AND P4, PT, R85, c[0x0][0x17c], !P0 ;  /* 0x00005f0055007a0c */ /* 0x000fe20004781270 */
[----:B------:R2:W-:Y:S01]  /*38d0*/  @P1 STG.E.U16 [R56.64], R28 ;  /* 0x0000001c38001986 */ /* 0x0005e2000c101506 */
[-C--:B------:R-:W-:Y:S02]  /*38e0*/  LEA.HI.X.SX32 R59, R59, R37.reuse, 0x1, P6 ;  /* 0x000000253b3b7211 */ /* 0x080fe400030f0eff */
[C---:B0-----:R-:W-:Y:S01]  /*38f0*/  LEA R52, P6, R61.reuse, R36, 0x1 ;  /* 0x000000243d347211 */ /* 0x041fe200078c08ff */
[----:B-1----:R-:W-:Y:S01]  /*3900*/  IMAD R55, R48, 0x2, R61 ;  /* 0x0000000230377824 */ /* 0x002fe200078e023d */
[----:B------:R-:W-:Y:S01]  /*3910*/  PRMT R26, R16, 0x7632, R26 ;  /* 0x00007632101a7816 */ /* 0x000fe2000000001a */
[----:B------:R0:W-:Y:S01]  /*3920*/  @P2 STG.E.U16 [R58.64], R14 ;  /* 0x0000000e3a002986 */ /* 0x0001e2000c101506 */
[----:B------:R-:W-:-:S02]  /*3930*/  LEA.HI.X.SX32 R53, R61, R37, 0x1, P6 ;  /* 0x000000253d357211 */ /* 0x000fc400030f0eff */
[CC--:B------:R-:W-:Y:S02]  /*3940*/  LEA R54, P6, R55.reuse, R36.reuse, 0x1 ;  /* 0x0000002437367211 */ /* 0x0c0fe400078c08ff */
[----:B------:R-:W-:Y:S01]  /*3950*/  PRMT R18, R18, 0x7632, R18 ;  /* 0x0000763212127816 */ /* 0x000fe20000000012 */
[----:B--2---:R-:W-:Y:S01]  /*3960*/  IMAD R57, R48, 0x2, R55 ;  /* 0x0000000230397824 */ /* 0x004fe200078e0237 */
[----:B------:R-:W-:Y:S01]  /*3970*/  LEA.HI.X.SX32 R55, R55, R37, 0x1, P6 ;  /* 0x0000002537377211 */ /* 0x000fe200030f0eff */
[----:B------:R1:W-:Y:S01]  /*3980*/  @P5 STG.E.U16 [R52.64], R26 ;  /* 0x0000001a34005986 */ /* 0x0003e2000c101506 */
[----:B------:R-:W-:Y:S01]  /*3990*/  ISETP.LT.AND P3, PT, R84, c[0x0][0x17c], !P0 ;  /* 0x00005f0054007a0c */ /* 0x000fe20004761270 */
[----:B------:R-:W-:Y:S01]  /*39a0*/  IMAD R61, R48, 0x2, R57 ;  /* 0x00000002303d7824 */ /* 0x000fe200078e0239 */
[----:B------:R-:W-:Y:S01]  /*39b0*/  LEA R56, P6, R57, R36, 0x1 ;  /* 0x0000002439387211 */ /* 0x000fe200078c08ff */
[----:B------:R2:W-:Y:S01]  /*39c0*/  @P4 STG.E.U16 [R54.64], R18 ;  /* 0x0000001236004986 */ /* 0x0005e2000c101506 */
[----:B------:R-:W-:-:S02]  /*39d0*/  ISETP.LT.AND P1, PT, R83, c[0x0][0x17c], !P0 ;  /* 0x00005f0053007a0c */ /* 0x000fc40004721270 */
[-C--:B------:R-:W-:Y:S02]  /*39e0*/  LEA.HI.X.SX32 R57, R57, R37.reuse, 0x1, P6 ;  /* 0x0000002539397211 */ /* 0x080fe400030f0eff */
[CC--:B0-----:R-:W-:Y:S02]  /*39f0*/  LEA R58, P6, R61.reuse, R36.reuse, 0x1 ;  /* 0x000000243d3a7211 */ /* 0x0c1fe400078c08ff */
[----:B------:R-:W-:Y:S01]  /*3a00*/  ISETP.LT.AND P2, PT, R82, c[0x0][0x17c], !P0 ;  /* 0x00005f0052007a0c */ /* 0x000fe20004741270 */
[----:B-1----:R-:W-:Y:S01]  /*3a10*/  IMAD R53, R48, 0x2, R61 ;  /* 0x0000000230357824 */ /* 0x002fe200078e023d */
[----:B------:R-:W-:Y:S02]  /*3a20*/  LEA.HI.X.SX32 R59, R61, R37, 0x1, P6 ;  /* 0x000000253d3b7211 */ /* 0x000fe400030f0eff */
[----:B------:R-:W-:Y:S01]  /*3a30*/  PRMT R28, R20, 0x7632, R28 ;  /* 0x00007632141c7816 */ /* 0x000fe2000000001c */
[----:B--2---:R-:W-:Y:S01]  /*3a40*/  IMAD R55, R48, 0x2, R53 ;  /* 0x0000000230377824 */ /* 0x004fe200078e0235 */
[----:B------:R-:W-:-:S02]  /*3a50*/  LEA R52, P6, R53, R36, 0x1 ;  /* 0x0000002435347211 */ /* 0x000fc400078c08ff */
[----:B------:R-:W-:Y:S01]  /*3a60*/  PRMT R22, R22, 0x7632, R22 ;  /* 0x0000763216167816 */ /* 0x000fe20000000016 */
[----:B------:R-:W-:Y:S01]  /*3a70*/  IMAD R61, R48, 0x2, R55 ;  /* 0x00000002303d7824 */ /* 0x000fe200078e0237 */
[-C--:B------:R-:W-:Y:S01]  /*3a80*/  LEA.HI.X.SX32 R53, R53, R37.reuse, 0x1, P6 ;  /* 0x0000002535357211 */ /* 0x080fe200030f0eff */
[----:B------:R0:W-:Y:S01]  /*3a90*/  @P3 STG.E.U16 [R56.64], R28 ;  /* 0x0000001c38003986 */ /* 0x0001e2000c101506 */
[C---:B------:R-:W-:Y:S02]  /*3aa0*/  LEA R54, P6, R55.reuse, R36, 0x1 ;  /* 0x0000002437367211 */ /* 0x040fe400078c08ff */
[----:B------:R-:W-:Y:S01]  /*3ab0*/  PRMT R26, R26, 0x7632, R26 ;  /* 0x000076321a1a7816 */ /* 0x000fe2000000001a */
[----:B------:R1:W-:Y:S01]  /*3ac0*/  @P1 STG.E.U16 [R58.64], R22 ;  /* 0x000000163a001986 */ /* 0x0003e2000c101506 */
[----:B------:R-:W-:Y:S02]  /*3ad0*/  LEA.HI.X.SX32 R55, R55, R37, 0x1, P6 ;  /* 0x0000002537377211 */ /* 0x000fe400030f0eff */
[----:B------:R-:W-:Y:S01]  /*3ae0*/  ISETP.LT.AND P5, PT, R81, c[0x0][0x17c], !P0 ;  /* 0x00005f0051007a0c */ /* 0x000fe200047a1270 */
[----:B------:R2:W-:Y:S01]  /*3af0*/  @P2 STG.E.U16 [R52.64], R26 ;  /* 0x0000001a34002986 */ /* 0x0005e2000c101506 */
[----:B------:R-:W-:-:S02]  /*3b00*/  ISETP.LT.AND P4, PT, R80, c[0x0][0x17c], !P0 ;  /* 0x00005f0050007a0c */ /* 0x000fc40004781270 */
[----:B------:R-:W-:Y:S02]  /*3b10*/  PRMT R24, R24, 0x7632, R24 ;  /* 0x0000763218187816 */ /* 0x000fe40000000018 */
[CC--:B0-----:R-:W-:Y:S02]  /*3b20*/  LEA R56, P6, R61.reuse, R36.reuse, 0x1 ;  /* 0x000000243d387211 */ /* 0x0c1fe400078c08ff */
[----:B------:R-:W-:Y:S01]  /*3b30*/  PRMT R28, R28, 0x7632, R28 ;  /* 0x000076321c1c7816 */ /* 0x000fe2000000001c */
[----:B-1----:R-:W-:Y:S01]  /*3b40*/  IMAD R59, R48, 0x2, R61 ;  /* 0x00000002303b7824 */ /* 0x002fe200078e023d */
[-C--:B------:R-:W-:Y:S02]  /*3b50*/  LEA.HI.X.SX32 R57, R61, R37.reuse, 0x1, P6 ;  /* 0x000000253d397211 */ /* 0x080fe400030f0eff */
[----:B------:R-:W-:Y:S01]  /*3b60*/  ISETP.LT.AND P3, PT, R78, c[0x0][0x17c], !P0 ;  /* 0x00005f004e007a0c */ /* 0x000fe20004761270 */
[C---:B--2---:R-:W-:Y:S01]  /*3b70*/  IMAD R53, R48.reuse, 0x2, R59 ;  /* 0x0000000230357824 */ /* 0x044fe200078e023b */
[-C--:B------:R-:W-:Y:S01]  /*3b80*/  LEA R58, P6, R59, R36.reuse, 0x1 ;  /* 0x000000243b3a7211 */ /* 0x080fe200078c08ff */
[----:B------:R0:W-:Y:S01]  /*3b90*/  @P5 STG.E.U16 [R54.64], R24 ;  /* 0x0000001836005986 */ /* 0x0001e2000c101506 */
[----:B------:R-:W-:Y:S01]  /*3ba0*/  ISETP.LT.AND P1, PT, R77, c[0x0][0x17c], !P0 ;  /* 0x00005f004d007a0c */ /* 0x000fe20004721270 */
[----:B------:R-:W-:Y:S01]  /*3bb0*/  IMAD R61, R48, 0x2, R53 ;  /* 0x00000002303d7824 */ /* 0x000fe200078e0235 */
[----:B------:R-:W-:Y:S01]  /*3bc0*/  LEA.HI.X.SX32 R59, R59, R37, 0x1, P6 ;  /* 0x000000253b3b7211 */ /* 0x000fe200030f0eff */
[----:B------:R1:W-:Y:S01]  /*3bd0*/  @P4 STG.E.U16 [R56.64], R28 ;  /* 0x0000001c38004986 */ /* 0x0003e2000c101506 */
[----:B------:R-:W-:-:S02]  /*3be0*/  LEA R52, P6, R53, R36, 0x1 ;  /* 0x0000002435347211 */ /* 0x000fc400078c08ff */
[----:B------:R-:W-:Y:S02]  /*3bf0*/  PRMT R30, R30, 0x7632, R30 ;  /* 0x000076321e1e7816 */ /* 0x000fe4000000001e */
[-C--:B------:R-:W-:Y:S02]  /*3c00*/  LEA.HI.X.SX32 R53, R53, R37.reuse, 0x1, P6 ;  /* 0x0000002535357211 */ /* 0x080fe400030f0eff */
[----:B------:R-:W-:Y:S01]  /*3c10*/  ISETP.LT.AND P2, PT, R76, c[0x0][0x17c], !P0 ;  /* 0x00005f004c007a0c */ /* 0x000fe20004741270 */
[----:B------:R2:W-:Y:S01]  /*3c20*/  @P3 STG.E.U16 [R58.64], R30 ;  /* 0x0000001e3a003986 */ /* 0x0005e2000c101506 */
[C---:B0-----:R-:W-:Y:S02]  /*3c30*/  LEA R54, P6, R61.reuse, R36, 0x1 ;  /* 0x000000243d367211 */ /* 0x041fe400078c08ff */
[----:B------:R-:W-:Y:S01]  /*3c40*/  PRMT R26, R32, 0x7632, R26 ;  /* 0x00007632201a7816 */ /* 0x000fe2000000001a */
[----:B-1----:R-:W-:Y:S01]  /*3c50*/  IMAD R57, R48, 0x2, R61 ;  /* 0x0000000230397824 */ /* 0x002fe200078e023d */
[----:B------:R-:W-:-:S02]  /*3c60*/  LEA.HI.X.SX32 R55, R61, R37, 0x1, P6 ;  /* 0x000000253d377211 */ /* 0x000fc400030f0eff */
[----:B------:R-:W-:Y:S01]  /*3c70*/  ISETP.LT.AND P5, PT, R75, c[0x0][0x17c], !P0 ;  /* 0x00005f004b007a0c */ /* 0x000fe200047a1270 */
[----:B------:R-:W-:Y:S01]  /*3c80*/  IMAD R61, R48, 0x2, R57 ;  /* 0x00000002303d7824 */ /* 0x000fe200078e0239 */
[CC--:B------:R-:W-:Y:S01]  /*3c90*/  LEA R56, P6, R57.reuse, R36.reuse, 0x1 ;  /* 0x0000002439387211 */ /* 0x0c0fe200078c08ff */
[----:B------:R0:W-:Y:S01]  /*3ca0*/  @P1 STG.E.U16 [R52.64], R26 ;  /* 0x0000001a34001986 */ /* 0x0001e2000c101506 */
[----:B------:R-:W-:Y:S01]  /*3cb0*/  ISETP.LT.AND P4, PT, R74, c[0x0][0x17c], !P0 ;  /* 0x00005f004a007a0c */ /* 0x000fe20004781270 */
[----:B------:R-:W-:Y:S01]  /*3cc0*/  IMAD R63, R48, 0x2, R61 ;  /* 0x00000002303f7824 */ /* 0x000fe200078e023d */
[----:B------:R-:W-:Y:S01]  /*3cd0*/  LEA.HI.X.SX32 R57, R57, R37, 0x1, P6 ;  /* 0x0000002539397211 */ /* 0x000fe200030f0eff */
[----:B------:R1:W-:Y:S01]  /*3ce0*/  @P2 STG.E.U16 [R54.64], R5 ;  /* 0x0000000536002986 */ /* 0x0003e2000c101506 */
[----:B--2---:R-:W-:Y:S02]  /*3cf0*/  LEA R58, P6, R61, R36, 0x1 ;  /* 0x000000243d3a7211 */ /* 0x004fe400078c08ff */
[----:B------:R-:W-:-:S02]  /*3d00*/  ISETP.LT.AND P3, PT, R73, c[0x0][0x17c], !P0 ;  /* 0x00005f0049007a0c */ /* 0x000fc40004761270 */
[-C--:B------:R-:W-:Y:S01]  /*3d10*/  LEA.HI.X.SX32 R59, R61, R37.reuse, 0x1, P6 ;  /* 0x000000253d3b7211 */ /* 0x080fe200030f0eff */
[----:B------:R-:W-:Y:S01]  /*3d20*/  IMAD R61, R48, 0x2, R63 ;  /* 0x00000002303d7824 */ /* 0x000fe200078e023f */
[----:B------:R2:W-:Y:S01]  /*3d30*/  @P5 STG.E.U16 [R56.64], R11 ;  /* 0x0000000b38005986 */ /* 0x0005e2000c101506 */
[CC--:B0-----:R-:W-:Y:S02]  /*3d40*/  LEA R52, P6, R63.reuse, R36.reuse, 0x1 ;  /* 0x000000243f347211 */ /* 0x0c1fe400078c08ff */
        /* <DEDUP_REMOVED lines=13> */
[C---:B------:R-:W-:Y:S01]  /*3e20*/  IMAD R63, R48.reuse, 0x2, R61 ;  /* 0x00000002303f7824 */ /* 0x040fe200078e023d */
[-C--:B0-----:R-:W-:Y:S02]  /*3e30*/  LEA R58, P6, R61, R36.reuse, 0x1 ;  /* 0x000000243d3a7211 */ /* 0x081fe400078c08ff */
[----:B------:R-:W-:Y:S01]  /*3e40*/  ISETP.LT.AND P4, PT, R69, c[0x0][0x17c], !P0 ;  /* 0x00005f0045007a0c */ /* 0x000fe20004781270 */
[----:B------:R0:W-:Y:S01]  /*3e50*/  @P2 STG.E.U16 [R56.64], R13 ;  /* 0x0000000d38002986 */ /* 0x0001e2000c101506 */
[----:B------:R-:W-:Y:S01]  /*3e60*/  LEA.HI.X.SX32 R59, R61, R37, 0x1, P6 ;  /* 0x000000253d3b7211 */ /* 0x000fe200030f0eff */
[----:B------:R-:W-:Y:S01]  /*3e70*/  IMAD R61, R48, 0x2, R63 ;  /* 0x00000002303d7824 */ /* 0x000fe200078e023f */
[----:B-1----:R-:W-:-:S02]  /*3e80*/  LEA R52, P6, R63, R36, 0x1 ;  /* 0x000000243f347211 */ /* 0x002fc400078c08ff */
[----:B------:R-:W-:Y:S01]  /*3e90*/  ISETP.LT.AND P3, PT, R68, c[0x0][0x17c], !P0 ;  /* 0x00005f0044007a0c */ /* 0x000fe20004761270 */
[----:B------:R1:W-:Y:S01]  /*3ea0*/  @P5 STG.E.U16 [R58.64], R15 ;  /* 0x0000000f3a005986 */ /* 0x0003e2000c101506 */
[-C--:B------:R-:W-:Y:S01]  /*3eb0*/  LEA.HI.X.SX32 R53, R63, R37.reuse, 0x1, P6 ;  /* 0x000000253f357211 */ /* 0x080fe200030f0eff */
[C---:B------:R-:W-:Y:S01]  /*3ec0*/  IMAD R63, R48.reuse, 0x2, R61 ;  /* 0x00000002303f7824 */ /* 0x040fe200078e023d */
[-C--:B--2---:R-:W-:Y:S02]  /*3ed0*/  LEA R54, P6, R61, R36.reuse, 0x1 ;  /* 0x000000243d367211 */ /* 0x084fe400078c08ff */
        /* <DEDUP_REMOVED lines=17> */
[-C--:B------:R-:W-:Y:S02]  /*3ff0*/  LEA.HI.X.SX32 R53, R63, R37.reuse, 0x1, P6 ;  /* 0x000000253f357211 */ /* 0x080fe400030f0eff */
[-C--:B0-----:R-:W-:Y:S02]  /*4000*/  LEA R54, P6, R61, R36.reuse, 0x1 ;  /* 0x000000243d367211 */ /* 0x081fe400078c08ff */
[----:B------:R-:W-:Y:S01]  /*4010*/  ISETP.LT.AND P2, PT, R51, c[0x0][0x17c], !P0 ;  /* 0x00005f0033007a0c */ /* 0x000fe20004741270 */
[----:B------:R-:W-:Y:S01]  /*4020*/  IMAD R51, R48, 0x2, R61 ;  /* 0x0000000230337824 */ /* 0x000fe200078e023d */
[----:B------:R-:W-:Y:S01]  /*4030*/  LEA.HI.X.SX32 R55, R61, R37, 0x1, P6 ;  /* 0x000000253d377211 */ /* 0x000fe200030f0eff */
[----:B------:R0:W-:Y:S01]  /*4040*/  @P5 STG.E.U16 [R52.64], R27 ;  /* 0x0000001b34005986 */ /* 0x0001e2000c101506 */
[----:B------:R-:W-:Y:S01]  /*4050*/  ISETP.LT.AND P3, PT, R62, c[0x0][0x17c], !P0 ;  /* 0x00005f003e007a0c */ /* 0x000fe20004761270 */
[----:B------:R-:W-:Y:S01]  /*4060*/  IMAD R61, R48, 0x2, R51 ;  /* 0x00000002303d7824 */ /* 0x000fe200078e0233 */
[----:B-1----:R-:W-:Y:S01]  /*4070*/  LEA R56, P6, R51, R36, 0x1 ;  /* 0x0000002433387211 */ /* 0x002fe200078c08ff */
[----:B------:R-:W-:Y:S01]  /*4080*/  @P4 STG.E.U16 [R54.64], R25 ;  /* 0x0000001936004986 */ /* 0x000fe2000c101506 */
[----:B------:R-:W-:-:S02]  /*4090*/  ISETP.LT.AND P1, PT, R60, c[0x0][0x17c], !P0 ;  /* 0x00005f003c007a0c */ /* 0x000fc40004721270 */
[----:B------:R-:W-:Y:S02]  /*40a0*/  ISETP.LT.AND P5, PT, R50, c[0x0][0x17c], !P0 ;  /* 0x00005f0032007a0c */ /* 0x000fe400047a1270 */
[-C--:B------:R-:W-:Y:S02]  /*40b0*/  LEA.HI.X.SX32 R57, R51, R37.reuse, 0x1, P6 ;  /* 0x0000002533397211 */ /* 0x080fe400030f0eff */
[----:B------:R-:W-:Y:S01]  /*40c0*/  ISETP.LT.AND P4, PT, R49, c[0x0][0x17c], !P0 ;  /* 0x00005f0031007a0c */ /* 0x000fe20004781270 */
[----:B------:R-:W-:Y:S01]  /*40d0*/  IMAD R49, R48, 0x2, R61 ;  /* 0x0000000230317824 */ /* 0x000fe200078e023d */
[C---:B------:R-:W-:Y:S01]  /*40e0*/  LEA R50, P6, R61.reuse, R36, 0x1 ;  /* 0x000000243d327211 */ /* 0x040fe200078c08ff */
[----:B------:R-:W-:Y:S01]  /*40f0*/  @P3 STG.E.U16 [R56.64], R29 ;  /* 0x0000001d38003986 */ /* 0x000fe2000c101506 */
[----:B------:R-:W-:Y:S01]  /*4100*/  ISETP.LT.AND P3, PT, R46, c[0x0][0x17c], !P0 ;  /* 0x00005f002e007a0c */ /* 0x000fe20004761270 */
[----:B--2---:R-:W-:Y:S01]  /*4110*/  IMAD R59, R48, 0x2, R49 ;  /* 0x00000002303b7824 */ /* 0x004fe200078e0231 */
[----:B------:R-:W-:-:S02]  /*4120*/  LEA.HI.X.SX32 R51, R61, R37, 0x1, P6 ;  /* 0x000000253d337211 */ /* 0x000fc400030f0eff */
[-C--:B0-----:R-:W-:Y:S02]  /*4130*/  LEA R52, P6, R49, R36.reuse, 0x1 ;  /* 0x0000002431347211 */ /* 0x081fe400078c08ff */
[----:B------:R-:W-:Y:S01]  /*4140*/  PRMT R2, R11, 0x7632, R2 ;  /* 0x000076320b027816 */ /* 0x000fe20000000002 */
[----:B------:R-:W-:Y:S01]  /*4150*/  @P1 STG.E.U16 [R50.64], R31 ;  /* 0x0000001f32001986 */ /* 0x000fe2000c101506 */
[-C--:B------:R-:W-:Y:S01]  /*4160*/  LEA.HI.X.SX32 R53, R49, R37.reuse, 0x1, P6 ;  /* 0x0000002531357211 */ /* 0x080fe200030f0eff */
[C---:B------:R-:W-:Y:S01]  /*4170*/  IMAD R49, R48.reuse, 0x2, R59 ;  /* 0x0000000230317824 */ /* 0x040fe200078e023b */
[-C--:B------:R-:W-:Y:S02]  /*4180*/  LEA R46, P6, R59, R36.reuse, 0x1 ;  /* 0x000000243b2e7211 */ /* 0x080fe400078c08ff */
[----:B------:R-:W-:Y:S01]  /*4190*/  ISETP.LT.AND P1, PT, R47, c[0x0][0x17c], !P0 ;  /* 0x00005f002f007a0c */ /* 0x000fe20004721270 */
[----:B------:R-:W-:Y:S01]  /*41a0*/  IMAD R11, R48, 0x2, R49 ;  /* 0x00000002300b7824 */ /* 0x000fe200078e0231 */
[----:B------:R-:W-:Y:S01]  /*41b0*/  LEA.HI.X.SX32 R47, R59, R37, 0x1, P6 ;  /* 0x000000253b2f7211 */ /* 0x000fe200030f0eff */
[----:B------:R-:W-:Y:S01]  /*41c0*/  @P2 STG.E.U16 [R52.64], R33 ;  /* 0x0000002134002986 */ /* 0x000fe2000c101506 */
[----:B------:R-:W-:-:S02]  /*41d0*/  LEA R4, P6, R49, R36, 0x1 ;  /* 0x0000002431047211 */ /* 0x000fc400078c08ff */
[----:B------:R-:W-:Y:S02]  /*41e0*/  PRMT R23, R5, 0x7632, R23 ;  /* 0x0000763205177816 */ /* 0x000fe40000000017 */
[-C--:B------:R-:W-:Y:S02]  /*41f0*/  LEA.HI.X.SX32 R5, R49, R37.reuse, 0x1, P6 ;  /* 0x0000002531057211 */ /* 0x080fe400030f0eff */
[----:B------:R-:W-:Y:S01]  /*4200*/  ISETP.LT.AND P2, PT, R45, c[0x0][0x17c], !P0 ;  /* 0x00005f002d007a0c */ /* 0x000fe20004741270 */
[----:B------:R-:W-:Y:S01]  /*4210*/  IMAD R45, R48, 0x2, R11 ;  /* 0x00000002302d7824 */ /* 0x000fe200078e020b */
[-C--:B------:R-:W-:Y:S01]  /*4220*/  LEA R10, P6, R11, R36.reuse, 0x1 ;  /* 0x000000240b0a7211 */ /* 0x080fe200078c08ff */
[----:B------:R-:W-:Y:S01]  /*4230*/  @P5 STG.E.U16 [R46.64], R23 ;  /* 0x000000172e005986 */ /* 0x000fe2000c101506 */
[----:B------:R-:W-:Y:S02]  /*4240*/  PRMT R3, R7, 0x7632, R3 ;  /* 0x0000763207037816 */ /* 0x000fe40000000003 */
[----:B------:R-:W-:Y:S01]  /*4250*/  LEA.HI.X.SX32 R11, R11, R37, 0x1, P6 ;  /* 0x000000250b0b7211 */ /* 0x000fe200030f0eff */
[----:B------:R0:W-:Y:S01]  /*4260*/  @P4 STG.E.U16 [R4.64], R2 ;  /* 0x0000000204004986 */ /* 0x0001e2000c101506 */
[----:B------:R-:W-:-:S02]  /*4270*/  LEA R6, P6, R45, R36, 0x1 ;  /* 0x000000242d067211 */ /* 0x000fc400078c08ff */
[----:B------:R-:W-:Y:S02]  /*4280*/  ISETP.LT.AND P4, PT, R43, c[0x0][0x17c], !P0 ;  /* 0x00005f002b007a0c */ /* 0x000fe40004781270 */
[----:B------:R-:W-:Y:S02]  /*4290*/  LEA.HI.X.SX32 R7, R45, R37, 0x1, P6 ;  /* 0x000000252d077211 */ /* 0x000fe400030f0eff */
[----:B------:R-:W-:Y:S02]  /*42a0*/  ISETP.LT.AND P5, PT, R44, c[0x0][0x17c], !P0 ;  /* 0x00005f002c007a0c */ /* 0x000fe400047a1270 */
[----:B------:R-:W-:Y:S02]  /*42b0*/  PRMT R12, R3, 0x7632, R12 ;  /* 0x00007632030c7816 */ /* 0x000fe4000000000c */
[----:B------:R-:W-:Y:S02]  /*42c0*/  PRMT R13, R13, 0x7632, R13 ;  /* 0x000076320d0d7816 */ /* 0x000fe4000000000d */
[----:B0-----:R-:W-:Y:S01]  /*42d0*/  PRMT R5, R9, 0x7632, R5 ;  /* 0x0000763209057816 */ /* 0x001fe20000000005 */
[----:B------:R-:W-:Y:S01]  /*42e0*/  IMAD R9, R48, 0x2, R45 ;  /* 0x0000000230097824 */ /* 0x000fe200078e022d */
[----:B------:R-:W-:-:S02]  /*42f0*/  PRMT R15, R15, 0x7632, R15 ;  /* 0x000076320f0f7816 */ /* 0x000fc4000000000f */
[--C-:B------:R-:W-:Y:S01]  /*4300*/  LOP3.LUT R41, R143, 0x70, R154.reuse, 0xfe, !PT ;  /* 0x000000708f297812 */ /* 0x100fe200078efe9a */
[----:B------:R-:W-:Y:S01]  /*4310*/  IMAD R43, R48, 0x2, R9 ;  /* 0x00000002302b7824 */ /* 0x000fe200078e0209 */
[----:B------:R-:W-:Y:S01]  /*4320*/  LEA R4, P6, R9, R36, 0x1 ;  /* 0x0000002409047211 */ /* 0x000fe200078c08ff */
[----:B------:R0:W-:Y:S01]  /*4330*/  @P3 STG.E.U16 [R10.64], R5 ;  /* 0x000000050a003986 */ /* 0x0001e2000c101506 */
[----:B------:R-:W-:Y:S02]  /*4340*/  ISETP.LT.AND P3, PT, R42, c[0x0][0x17c], !P0 ;  /* 0x00005f002a007a0c */ /* 0x000fe40004761270 */
[----:B------:R-:W-:Y:S01]  /*4350*/  LOP3.LUT R40, R143, 0x72, R154, 0xfe, !PT ;  /* 0x000000728f287812 */ /* 0x000fe200078efe9a */
[----:B------:R1:W-:Y:S01]  /*4360*/  @P1 STG.E.U16 [R6.64], R3 ;  /* 0x0000000306001986 */ /* 0x0003e2000c101506 */
[----:B------:R-:W-:Y:S02]  /*4370*/  ISETP.LT.AND P1, PT, R41, c[0x0][0x17c], !P0 ;  /* 0x00005f0029007a0c */ /* 0x000fe40004721270 */
[----:B------:R-:W-:-:S02]  /*4380*/  PRMT R19, R19, 0x7632, R19 ;  /* 0x0000763213137816 */ /* 0x000fc40000000013 */
[----:B------:R-:W-:Y:S02]  /*4390*/  PRMT R21, R21, 0x7632, R21 ;  /* 0x0000763215157816 */ /* 0x000fe40000000015 */
[--C-:B------:R-:W-:Y:S02]  /*43a0*/  LOP3.LUT R39, R143, 0x74, R154.reuse, 0xfe, !PT ;  /* 0x000000748f277812 */ /* 0x100fe400078efe9a */
[-C--:B0-----:R-:W-:Y:S01]  /*43b0*/  LEA.HI.X.SX32 R5, R9, R37.reuse, 0x1, P6 ;  /* 0x0000002509057211 */ /* 0x081fe200030f0eff */
[C---:B------:R-:W-:Y:S01]  /*43c0*/  IMAD R9, R48.reuse, 0x2, R43 ;  /* 0x0000000230097824 */ /* 0x040fe200078e022b */
[-C--:B------:R-:W-:Y:S02]  /*43d0*/  LEA R2, P6, R43, R36.reuse, 0x1 ;  /* 0x000000242b027211 */ /* 0x080fe400078c08ff */
[----:B------:R-:W-:Y:S01]  /*43e0*/  LOP3.LUT R38, R143, 0x76, R154, 0xfe, !PT ;  /* 0x000000768f267812 */ /* 0x000fe200078efe9a */
[C---:B-1----:R-:W-:Y:S01]  /*43f0*/  IMAD R7, R48.reuse, 0x2, R9 ;  /* 0x0000000230077824 */ /* 0x042fe200078e0209 */
[-C--:B------:R-:W-:Y:S01]  /*4400*/  LEA.HI.X.SX32 R3, R43, R37.reuse, 0x1, P6 ;  /* 0x000000252b037211 */ /* 0x080fe200030f0eff */
[----:B------:R0:W-:Y:S01]  /*4410*/  @P2 STG.E.U16 [R4.64], R12 ;  /* 0x0000000c04002986 */ /* 0x0001e2000c101506 */
[C---:B------:R-:W-:Y:S01]  /*4420*/  LEA R8, P6, R9.reuse, R36, 0x1 ;  /* 0x0000002409087211 */ /* 0x040fe200078c08ff */
[----:B------:R-:W-:Y:S01]  /*4430*/  IMAD R11, R48, 0x2, R7 ;  /* 0x00000002300b7824 */ /* 0x000fe200078e0207 */
[----:B------:R-:W-:Y:S01]  /*4440*/  ISETP.LT.AND P2, PT, R40, c[0x0][0x17c], !P0 ;  /* 0x00005f0028007a0c */ /* 0x000fe20004741270 */
[----:B------:R1:W-:Y:S01]  /*4450*/  @P5 STG.E.U16 [R2.64], R13 ;  /* 0x0000000d02005986 */ /* 0x0003e2000c101506 */
[----:B------:R-:W-:-:S02]  /*4460*/  LEA.HI.X.SX32 R9, R9, R37, 0x1, P6 ;  /* 0x0000002509097211 */ /* 0x000fc400030f0eff */
[----:B------:R-:W-:Y:S02]  /*4470*/  LEA R6, P6, R7, R36, 0x1 ;  /* 0x0000002407067211 */ /* 0x000fe400078c08ff */
[--C-:B------:R-:W-:Y:S01]  /*4480*/  LOP3.LUT R35, R143, 0x78, R154.reuse, 0xfe, !PT ;  /* 0x000000788f237812 */ /* 0x100fe200078efe9a */
[----:B------:R-:W-:Y:S01]  /*4490*/  @P4 STG.E.U16 [R8.64], R15 ;  /* 0x0000000f08004986 */ /* 0x000fe2000c101506 */
[----:B------:R-:W-:Y:S01]  /*44a0*/  LEA.HI.X.SX32 R7, R7, R37, 0x1, P6 ;  /* 0x0000002507077211 */ /* 0x000fe200030f0eff */
[----:B0-----:R-:W-:Y:S01]  /*44b0*/  IMAD R5, R48, 0x2, R11 ;  /* 0x0000000230057824 */ /* 0x001fe200078e020b */
[C-C-:B------:R-:W-:Y:S02]  /*44c0*/  LOP3.LUT R34, R143.reuse, 0x7a, R154.reuse, 0xfe, !PT ;  /* 0x0000007a8f227812 */ /* 0x140fe400078efe9a */
[----:B------:R-:W-:Y:S02]  /*44d0*/  LOP3.LUT R0, R143, 0x7c, R154, 0xfe, !PT ;  /* 0x0000007c8f007812 */ /* 0x000fe400078efe9a */
[----:B-1----:R-:W-:-:S02]  /*44e0*/  PRMT R3, R17, 0x7632, R3 ;  /* 0x0000763211037816 */ /* 0x002fc40000000003 */
[----:B------:R-:W-:Y:S02]  /*44f0*/  LEA R2, P6, R11, R36, 0x1 ;  /* 0x000000240b027211 */ /* 0x000fe400078c08ff */
[----:B------:R-:W-:Y:S01]  /*4500*/  ISETP.LT.AND P5, PT, R39, c[0x0][0x17c], !P0 ;  /* 0x00005f0027007a0c */ /* 0x000fe200047a1270 */
[----:B------:R0:W-:Y:S01]  /*4510*/  @P3 STG.E.U16 [R6.64], R3 ;  /* 0x0000000306003986 */ /* 0x0001e2000c101506 */
[----:B------:R-:W-:Y:S02]  /*4520*/  LOP3.LUT R143, R143, 0x7e, R154, 0xfe, !PT ;  /* 0x0000007e8f8f7812 */ /* 0x000fe400078efe9a */
[----:B------:R-:W-:Y:S02]  /*4530*/  ISETP.LT.AND P4, PT, R38, c[0x0][0x17c], !P0 ;  /* 0x00005f0026007a0c */ /* 0x000fe40004781270 */
[----:B------:R-:W-:Y:S02]  /*4540*/  ISETP.LT.AND P3, PT, R35, c[0x0][0x17c], !P0 ;  /* 0x00005f0023007a0c */ /* 0x000fe40004761270 */
[----:B------:R-:W-:-:S02]  /*4550*/  PRMT R23, R23, 0x7632, R23 ;  /* 0x0000763217177816 */ /* 0x000fc40000000017 */
[----:B------:R-:W-:Y:S02]  /*4560*/  PRMT R27, R27, 0x7632, R27 ;  /* 0x000076321b1b7816 */ /* 0x000fe4000000001b */
[----:B------:R-:W-:Y:S02]  /*4570*/  PRMT R25, R25, 0x7632, R25 ;  /* 0x0000763219197816 */ /* 0x000fe40000000019 */
[-C--:B0-----:R-:W-:Y:S01]  /*4580*/  LEA.HI.X.SX32 R3, R11, R37.reuse, 0x1, P6 ;  /* 0x000000250b037211 */ /* 0x081fe200030f0eff */
[C---:B------:R-:W-:Y:S01]  /*4590*/  IMAD R11, R48.reuse, 0x2, R5 ;  /* 0x00000002300b7824 */ /* 0x040fe200078e0205 */
[-C--:B------:R-:W-:Y:S02]  /*45a0*/  LEA R4, P6, R5, R36.reuse, 0x1 ;  /* 0x0000002405047211 */ /* 0x080fe400078c08ff */
[----:B------:R-:W-:Y:S01]  /*45b0*/  PRMT R29, R29, 0x7632, R29 ;  /* 0x000076321d1d7816 */ /* 0x000fe2000000001d */
[C---:B------:R-:W-:Y:S01]  /*45c0*/  IMAD R9, R48.reuse, 0x2, R11 ;  /* 0x0000000230097824 */ /* 0x040fe200078e020b */
[-C--:B------:R-:W-:Y:S01]  /*45d0*/  LEA.HI.X.SX32 R5, R5, R37.reuse, 0x1, P6 ;  /* 0x0000002505057211 */ /* 0x080fe200030f0eff */
[----:B------:R-:W-:Y:S01]  /*45e0*/  @P1 STG.E.U16 [R2.64], R19 ;  /* 0x0000001302001986 */ /* 0x000fe2000c101506 */
[-C--:B------:R-:W-:Y:S01]  /*45f0*/  LEA R6, P1, R11, R36.reuse, 0x1 ;  /* 0x000000240b067211 */ /* 0x080fe200078208ff */
[C---:B------:R-:W-:Y:S01]  /*4600*/  IMAD R13, R48.reuse, 0x2, R9 ;  /* 0x00000002300d7824 */ /* 0x040fe200078e0209 */
[----:B------:R-:W-:Y:S01]  /*4610*/  PRMT R31, R31, 0x7632, R31 ;  /* 0x000076321f1f7816 */ /* 0x000fe2000000001f */
[----:B------:R0:W-:Y:S01]  /*4620*/  @P2 STG.E.U16 [R4.64], R21 ;  /* 0x0000001504002986 */ /* 0x0001e2000c101506 */
[----:B------:R-:W-:Y:S01]  /*4630*/  LEA R8, P2, R9, R36, 0x1 ;  /* 0x0000002409087211 */ /* 0x000fe200078408ff */
[----:B------:R-:W-:Y:S01]  /*4640*/  IMAD R15, R48, 0x2, R13 ;  /* 0x00000002300f7824 */ /* 0x000fe200078e020d */
[----:B------:R-:W-:-:S02]  /*4650*/  LEA.HI.X.SX32 R7, R11, R37, 0x1, P1 ;  /* 0x000000250b077211 */ /* 0x000fc400008f0eff */
[-C--:B------:R-:W-:Y:S01]  /*4660*/  LEA R10, P6, R13, R36.reuse, 0x1 ;  /* 0x000000240d0a7211 */ /* 0x080fe200078c08ff */
[----:B------:R-:W-:Y:S01]  /*4670*/  IMAD R17, R48, 0x2, R15 ;  /* 0x0000000230117824 */ /* 0x000fe200078e020f */
[-C--:B------:R-:W-:Y:S01]  /*4680*/  LEA.HI.X.SX32 R9, R9, R37.reuse, 0x1, P2 ;  /* 0x0000002509097211 */ /* 0x080fe200010f0eff */
[----:B------:R1:W-:Y:S01]  /*4690*/  @P5 STG.E.U16 [R6.64], R23 ;  /* 0x0000001706005986 */ /* 0x0003e2000c101506 */
[----:B------:R-:W-:Y:S01]  /*46a0*/  ISETP.LT.AND P2, PT, R34, c[0x0][0x17c], !P0 ;  /* 0x00005f0022007a0c */ /* 0x000fe20004741270 */
[----:B------:R-:W-:Y:S01]  /*46b0*/  IMAD R48, R48, 0x2, R17 ;  /* 0x0000000230307824 */ /* 0x000fe200078e0211 */
[-C--:B------:R-:W-:Y:S01]  /*46c0*/  LEA.HI.X.SX32 R11, R13, R37.reuse, 0x1, P6 ;  /* 0x000000250d0b7211 */ /* 0x080fe200030f0eff */
[----:B------:R1:W-:Y:S01]  /*46d0*/  @P4 STG.E.U16 [R8.64], R27 ;  /* 0x0000001b08004986 */ /* 0x0003e2000c101506 */
[-C--:B0-----:R-:W-:Y:S02]  /*46e0*/  LEA R4, P1, R17, R36.reuse, 0x1 ;  /* 0x0000002411047211 */ /* 0x081fe400078208ff */
[----:B------:R-:W-:Y:S01]  /*46f0*/  LEA R2, P6, R15, R36, 0x1 ;  /* 0x000000240f027211 */ /* 0x000fe200078c08ff */
[----:B------:R1:W-:Y:S01]  /*4700*/  @P3 STG.E.U16 [R10.64], R25 ;  /* 0x000000190a003986 */ /* 0x0003e2000c101506 */
[----:B------:R-:W-:-:S02]  /*4710*/  LEA.HI.X.SX32 R5, R17, R37, 0x1, P1 ;  /* 0x0000002511057211 */ /* 0x000fc400008f0eff */
[----:B------:R-:W-:Y:S02]  /*4720*/  ISETP.LT.AND P1, PT, R0, c[0x0][0x17c], !P0 ;  /* 0x00005f0000007a0c */ /* 0x000fe40004721270 */
[----:B------:R-:W-:Y:S02]  /*4730*/  ISETP.LT.AND P0, PT, R143, c[0x0][0x17c], !P0 ;  /* 0x00005f008f007a0c */ /* 0x000fe40004701270 */
[----:B------:R-:W-:Y:S02]  /*4740*/  LEA.HI.X.SX32 R3, R15, R37, 0x1, P6 ;  /* 0x000000250f037211 */ /* 0x000fe400030f0eff */
[----:B------:R-:W-:-:S03]  /*4750*/  LEA R36, P6, R48, R36, 0x1 ;  /* 0x0000002430247211 */ /* 0x000fc600078c08ff */
[----:B------:R1:W-:Y:S01]  /*4760*/  @P2 STG.E.U16 [R2.64], R29 ;  /* 0x0000001d02002986 */ /* 0x0003e2000c101506 */
[----:B------:R-:W-:-:S03]  /*4770*/  LEA.HI.X.SX32 R37, R48, R37, 0x1, P6 ;  /* 0x0000002530257211 */ /* 0x000fc600030f0eff */
[----:B------:R1:W-:Y:S02]  /*4780*/  @P1 STG.E.U16 [R4.64], R31 ;  /* 0x0000001f04001986 */ /* 0x0003e4000c101506 */
[----:B------:R-:W-:Y:S05]  /*4790*/  @!P0 EXIT ;  /* 0x000000000000894d */ /* 0x000fea0003800000 */
[----:B------:R-:W-:-:S05]  /*47a0*/  PRMT R18, R33, 0x7632, R18 ;  /* 0x0000763221127816 */ /* 0x000fca0000000012 */
[----:B------:R-:W-:Y:S01]  /*47b0*/  STG.E.U16 [R36.64], R18 ;  /* 0x0000001224007986 */ /* 0x000fe2000c101506 */
[----:B------:R-:W-:Y:S05]  /*47c0*/  EXIT ;  /* 0x000000000000794d */ /* 0x000fea0003800000 */
.L_x_3:
[----:B------:R-:W-:-:S00]  /*47d0*/  BRA `(.L_x_3) ;  /* 0xfffffff000007947 */ /* 0x000fc0000383ffff */
[----:B------:R-:W-:-:S00]  /*47e0*/  NOP ;  /* 0x0000000000007918 */ /* 0x000fc00000000000 */
        /* <DEDUP_REMOVED lines=9> */
.L_x_4:


//--------------------- .nv.shared.matmul_kernel  --------------------------
	.section	.nv.shared.matmul_kernel,"aw",@nobits
	.sectionflags	@""
	.align	16
